	.target	sm_100a

	.elftype	@"ET_EXEC"


//--------------------- .note.nv.tkinfo           --------------------------
	.section	.note.nv.tkinfo,"",@"SHT_NOTE"
	.sectionflags	@"SHF_NOTE_NV_TKINFO"
	.tkinfo
        /*0018*/ 	.word	0x00000002
        /*0030*/ 	.string	""
        /*0030*/ 	.string	"ptxas"
        /*0030*/ 	.string	"Cuda compilation tools, release 13.0, V13.0.88"
        /*0030*/ 	.string	"Build cuda_13.0.r13.0/compiler.36424714_0"
        /*0030*/ 	.string	"-arch sm_100a -m 64 "



//--------------------- .note.nv.cuinfo           --------------------------
	.section	.note.nv.cuinfo,"",@"SHT_NOTE"
	.sectionflags	@"SHF_NOTE_NV_CUINFO"
        /*0018*/ 	.short	0x0002
        /*001a*/ 	.short	0x0064
        /*001c*/ 	.short	0x0082
	.zero		2


//--------------------- .nv.info                  --------------------------
	.section	.nv.info,"",@"SHT_CUDA_INFO"
	.align	4


	//----- nvinfo : EIATTR_REGCOUNT
	.align		4
        /*0000*/ 	.byte	0x04, 0x2f
        /*0002*/ 	.short	(.L_19 - .L_18)
	.align		4
.L_18:
        /*0004*/ 	.word	index@(_ZN7cutlass13device_kernelINS_4conv6kernel13ConvUniversalINS1_16ConvProblemShapeILNS1_8OperatorE0ELi2EEENS1_10collective14CollectiveConvINS1_47MainloopSm100TmaUmmaWarpSpecializedImplicitGemmILS5_0ELi12ELi2ELi1ELi2EN4cute5tupleIJNSA_1CILi2EEENSC_ILi1EEESE_EEEEENSB_IJNSC_ILi128EEESH_NSB_IJNSC_ILi32EEEEEEEEENS_10tfloat32_tESL_NSA_8TiledMMAINSA_8MMA_AtomIJNSA_23SM100_MMA_TF32_2x1SM_SSISL_SL_fLi128ELi128ELNSA_4UMMA5MajorE0ELSQ_0ELNSP_7ScaleInE0ELSR_0EEEEEENSA_6LayoutINSB_IJSE_SE_SE_EEENSB_IJNSC_ILi0EEESW_SW_EEEEENSB_IJNSA_10UnderscoreESZ_SZ_EEEEENS7_6detail27Sm100ImplicitGemmTileTraitsINSA_25SM100_TMA_2SM_LOAD_IM2COLENSA_14ComposedLayoutINSA_7SwizzleILi3ELi4ELi3EEENSA_18smem_ptr_flag_bitsILi32EEENSU_INSB_IJNSC_ILi8EEESI_EEENSB_IJSI_SE_EEEEEEEvEENS13_INSA_18SM100_TMA_2SM_LOADES1E_vEEEENS_8epilogue10collective18CollectiveEpilogueINS1J_23Sm100TmaWarpSpecializedILi4ELi2ELi16ELb1ELb0EEEJNSB_IJNSC_ILi64EEESH_SJ_EEENSB_IJNSU_IS1O_SE_EENSU_INSB_IJNSC_ILi16EEESD_EEENSB_IJSE_S1O_EEEEEEEESL_NSB_IJNSB_IJlllEEESE_SW_EEESL_S1X_NS1J_6fusion15FusionCallbacksIS1N_NS1Y_17LinearCombinationISL_fSL_fLNS_15FloatRoundStyleE2EEES1P_S1V_JEEENSA_5SM1004TMEM4LOAD26SM100_TMEM_LOAD_32dp32b16xENSA_20SM90_TMA_LOAD_IM2COLENS15_INS16_ILi2ELi4ELi3EEES19_NSU_INSB_IJS1A_S1R_EEENSB_IJS1R_SE_EEEEEEENSA_39AutoVectorizingCopyWithAssumedAlignmentILi128EEENSA_21SM90_TMA_STORE_IM2COLES2D_S2F_S2F_EEEvvEEEEvNT_6ParamsE)
        /*0008*/ 	.word	0x00000060


	//----- nvinfo : EIATTR_FRAME_SIZE
	.align		4
.L_19:
        /*000c*/ 	.byte	0x04, 0x11
        /*000e*/ 	.short	(.L_21 - .L_20)
	.align		4
.L_20:
        /*0010*/ 	.word	index@($__internal_2_$__cuda_sm10x_tcgen05_guardrail_trap_unallocated_columns_being_dealloced)
        /*0014*/ 	.word	0x00000008


	//----- nvinfo : EIATTR_FRAME_SIZE
	.align		4
.L_21:
        /*0018*/ 	.byte	0x04, 0x11
        /*001a*/ 	.short	(.L_23 - .L_22)
	.align		4
.L_22:
        /*001c*/ 	.word	index@($__internal_1_$__cuda_sm10x_tcgen05_guardrail_trap_phase_invalid_during_alloc)
        /*0020*/ 	.word	0x00000008


	//----- nvinfo : EIATTR_FRAME_SIZE
	.align		4
.L_23:
        /*0024*/ 	.byte	0x04, 0x11
        /*0026*/ 	.short	(.L_25 - .L_24)
	.align		4
.L_24:
        /*0028*/ 	.word	index@($__internal_0_$__cuda_sm10x_tcgen05_guardrail_trap_col_being_dealloced_not_returned_by_alloc)
        /*002c*/ 	.word	0x00000008


	//----- nvinfo : EIATTR_FRAME_SIZE
	.align		4
.L_25:
        /*0030*/ 	.byte	0x04, 0x11
        /*0032*/ 	.short	(.L_27 - .L_26)
	.align		4
.L_26:
        /*0034*/ 	.word	index@(_ZN7cutlass13device_kernelINS_4conv6kernel13ConvUniversalINS1_16ConvProblemShapeILNS1_8OperatorE0ELi2EEENS1_10collective14CollectiveConvINS1_47MainloopSm100TmaUmmaWarpSpecializedImplicitGemmILS5_0ELi12ELi2ELi1ELi2EN4cute5tupleIJNSA_1CILi2EEENSC_ILi1EEESE_EEEEENSB_IJNSC_ILi128EEESH_NSB_IJNSC_ILi32EEEEEEEEENS_10tfloat32_tESL_NSA_8TiledMMAINSA_8MMA_AtomIJNSA_23SM100_MMA_TF32_2x1SM_SSISL_SL_fLi128ELi128ELNSA_4UMMA5MajorE0ELSQ_0ELNSP_7ScaleInE0ELSR_0EEEEEENSA_6LayoutINSB_IJSE_SE_SE_EEENSB_IJNSC_ILi0EEESW_SW_EEEEENSB_IJNSA_10UnderscoreESZ_SZ_EEEEENS7_6detail27Sm100ImplicitGemmTileTraitsINSA_25SM100_TMA_2SM_LOAD_IM2COLENSA_14ComposedLayoutINSA_7SwizzleILi3ELi4ELi3EEENSA_18smem_ptr_flag_bitsILi32EEENSU_INSB_IJNSC_ILi8EEESI_EEENSB_IJSI_SE_EEEEEEEvEENS13_INSA_18SM100_TMA_2SM_LOADES1E_vEEEENS_8epilogue10collective18CollectiveEpilogueINS1J_23Sm100TmaWarpSpecializedILi4ELi2ELi16ELb1ELb0EEEJNSB_IJNSC_ILi64EEESH_SJ_EEENSB_IJNSU_IS1O_SE_EENSU_INSB_IJNSC_ILi16EEESD_EEENSB_IJSE_S1O_EEEEEEEESL_NSB_IJNSB_IJlllEEESE_SW_EEESL_S1X_NS1J_6fusion15FusionCallbacksIS1N_NS1Y_17LinearCombinationISL_fSL_fLNS_15FloatRoundStyleE2EEES1P_S1V_JEEENSA_5SM1004TMEM4LOAD26SM100_TMEM_LOAD_32dp32b16xENSA_20SM90_TMA_LOAD_IM2COLENS15_INS16_ILi2ELi4ELi3EEES19_NSU_INSB_IJS1A_S1R_EEENSB_IJS1R_SE_EEEEEEENSA_39AutoVectorizingCopyWithAssumedAlignmentILi128EEENSA_21SM90_TMA_STORE_IM2COLES2D_S2F_S2F_EEEvvEEEEvNT_6ParamsE)
        /*0038*/ 	.word	0x00000008


	//----- nvinfo : EIATTR_MIN_STACK_SIZE
	.align		4
.L_27:
        /*003c*/ 	.byte	0x04, 0x12
        /*003e*/ 	.short	(.L_29 - .L_28)
	.align		4
.L_28:
        /*0040*/ 	.word	index@(_ZN7cutlass13device_kernelINS_4conv6kernel13ConvUniversalINS1_16ConvProblemShapeILNS1_8OperatorE0ELi2EEENS1_10collective14CollectiveConvINS1_47MainloopSm100TmaUmmaWarpSpecializedImplicitGemmILS5_0ELi12ELi2ELi1ELi2EN4cute5tupleIJNSA_1CILi2EEENSC_ILi1EEESE_EEEEENSB_IJNSC_ILi128EEESH_NSB_IJNSC_ILi32EEEEEEEEENS_10tfloat32_tESL_NSA_8TiledMMAINSA_8MMA_AtomIJNSA_23SM100_MMA_TF32_2x1SM_SSISL_SL_fLi128ELi128ELNSA_4UMMA5MajorE0ELSQ_0ELNSP_7ScaleInE0ELSR_0EEEEEENSA_6LayoutINSB_IJSE_SE_SE_EEENSB_IJNSC_ILi0EEESW_SW_EEEEENSB_IJNSA_10UnderscoreESZ_SZ_EEEEENS7_6detail27Sm100ImplicitGemmTileTraitsINSA_25SM100_TMA_2SM_LOAD_IM2COLENSA_14ComposedLayoutINSA_7SwizzleILi3ELi4ELi3EEENSA_18smem_ptr_flag_bitsILi32EEENSU_INSB_IJNSC_ILi8EEESI_EEENSB_IJSI_SE_EEEEEEEvEENS13_INSA_18SM100_TMA_2SM_LOADES1E_vEEEENS_8epilogue10collective18CollectiveEpilogueINS1J_23Sm100TmaWarpSpecializedILi4ELi2ELi16ELb1ELb0EEEJNSB_IJNSC_ILi64EEESH_SJ_EEENSB_IJNSU_IS1O_SE_EENSU_INSB_IJNSC_ILi16EEESD_EEENSB_IJSE_S1O_EEEEEEEESL_NSB_IJNSB_IJlllEEESE_SW_EEESL_S1X_NS1J_6fusion15FusionCallbacksIS1N_NS1Y_17LinearCombinationISL_fSL_fLNS_15FloatRoundStyleE2EEES1P_S1V_JEEENSA_5SM1004TMEM4LOAD26SM100_TMEM_LOAD_32dp32b16xENSA_20SM90_TMA_LOAD_IM2COLENS15_INS16_ILi2ELi4ELi3EEES19_NSU_INSB_IJS1A_S1R_EEENSB_IJS1R_SE_EEEEEEENSA_39AutoVectorizingCopyWithAssumedAlignmentILi128EEENSA_21SM90_TMA_STORE_IM2COLES2D_S2F_S2F_EEEvvEEEEvNT_6ParamsE)
        /*0044*/ 	.word	0x00000008
.L_29:


//--------------------- .nv.compat                --------------------------
	.section	.nv.compat,"",@"SHT_CUDA_COMPAT_INFO"
	.align	4
        /*0000*/ 	.byte	0x02, 0x09, 0x01, 0x00, 0x02, 0x02, 0x02, 0x00, 0x02, 0x05, 0x05, 0x00, 0x03, 0x07, 0x01, 0x01
        /*0010*/ 	.byte	0x02, 0x03, 0x01, 0x00, 0x02, 0x06, 0x01, 0x00, 0x04, 0x0b, 0x08, 0x00, 0x09, 0x00, 0x00, 0x00
        /*0020*/ 	.byte	0x00, 0x00, 0x00, 0x00


//--------------------- .nv.info._ZN7cutlass13device_kernelINS_4conv6kernel13ConvUniversalINS1_16ConvProblemShapeILNS1_8OperatorE0ELi2EEENS1_10collective14CollectiveConvINS1_47MainloopSm100TmaUmmaWarpSpecializedImplicitGemmILS5_0ELi12ELi2ELi1ELi2EN4cute5tupleIJNSA_1CILi2EEENSC_ILi1EEESE_EEEEENSB_IJNSC_ILi128EEESH_NSB_IJNSC_ILi32EEEEEEEEENS_10tfloat32_tESL_NSA_8TiledMMAINSA_8MMA_AtomIJNSA_23SM100_MMA_TF32_2x1SM_SSISL_SL_fLi128ELi128ELNSA_4UMMA5MajorE0ELSQ_0ELNSP_7ScaleInE0ELSR_0EEEEEENSA_6LayoutINSB_IJSE_SE_SE_EEENSB_IJNSC_ILi0EEESW_SW_EEEEENSB_IJNSA_10UnderscoreESZ_SZ_EEEEENS7_6detail27Sm100ImplicitGemmTileTraitsINSA_25SM100_TMA_2SM_LOAD_IM2COLENSA_14ComposedLayoutINSA_7SwizzleILi3ELi4ELi3EEENSA_18smem_ptr_flag_bitsILi32EEENSU_INSB_IJNSC_ILi8EEESI_EEENSB_IJSI_SE_EEEEEEEvEENS13_INSA_18SM100_TMA_2SM_LOADES1E_vEEEENS_8epilogue10collective18CollectiveEpilogueINS1J_23Sm100TmaWarpSpecializedILi4ELi2ELi16ELb1ELb0EEEJNSB_IJNSC_ILi64EEESH_SJ_EEENSB_IJNSU_IS1O_SE_EENSU_INSB_IJNSC_ILi16EEESD_EEENSB_IJSE_S1O_EEEEEEEESL_NSB_IJNSB_IJlllEEESE_SW_EEESL_S1X_NS1J_6fusion15FusionCallbacksIS1N_NS1Y_17LinearCombinationISL_fSL_fLNS_15FloatRoundStyleE2EEES1P_S1V_JEEENSA_5SM1004TMEM4LOAD26SM100_TMEM_LOAD_32dp32b16xENSA_20SM90_TMA_LOAD_IM2COLENS15_INS16_ILi2ELi4ELi3EEES19_NSU_INSB_IJS1A_S1R_EEENSB_IJS1R_SE_EEEEEEENSA_39AutoVectorizingCopyWithAssumedAlignmentILi128EEENSA_21SM90_TMA_STORE_IM2COLES2D_S2F_S2F_EEEvvEEEEvNT_6ParamsE --------------------------
	.section	.nv.info._ZN7cutlass13device_kernelINS_4conv6kernel13ConvUniversalINS1_16ConvProblemShapeILNS1_8OperatorE0ELi2EEENS1_10collective14CollectiveConvINS1_47MainloopSm100TmaUmmaWarpSpecializedImplicitGemmILS5_0ELi12ELi2ELi1ELi2EN4cute5tupleIJNSA_1CILi2EEENSC_ILi1EEESE_EEEEENSB_IJNSC_ILi128EEESH_NSB_IJNSC_ILi32EEEEEEEEENS_10tfloat32_tESL_NSA_8TiledMMAINSA_8MMA_AtomIJNSA_23SM100_MMA_TF32_2x1SM_SSISL_SL_fLi128ELi128ELNSA_4UMMA5MajorE0ELSQ_0ELNSP_7ScaleInE0ELSR_0EEEEEENSA_6LayoutINSB_IJSE_SE_SE_EEENSB_IJNSC_ILi0EEESW_SW_EEEEENSB_IJNSA_10UnderscoreESZ_SZ_EEEEENS7_6detail27Sm100ImplicitGemmTileTraitsINSA_25SM100_TMA_2SM_LOAD_IM2COLENSA_14ComposedLayoutINSA_7SwizzleILi3ELi4ELi3EEENSA_18smem_ptr_flag_bitsILi32EEENSU_INSB_IJNSC_ILi8EEESI_EEENSB_IJSI_SE_EEEEEEEvEENS13_INSA_18SM100_TMA_2SM_LOADES1E_vEEEENS_8epilogue10collective18CollectiveEpilogueINS1J_23Sm100TmaWarpSpecializedILi4ELi2ELi16ELb1ELb0EEEJNSB_IJNSC_ILi64EEESH_SJ_EEENSB_IJNSU_IS1O_SE_EENSU_INSB_IJNSC_ILi16EEESD_EEENSB_IJSE_S1O_EEEEEEEESL_NSB_IJNSB_IJlllEEESE_SW_EEESL_S1X_NS1J_6fusion15FusionCallbacksIS1N_NS1Y_17LinearCombinationISL_fSL_fLNS_15FloatRoundStyleE2EEES1P_S1V_JEEENSA_5SM1004TMEM4LOAD26SM100_TMEM_LOAD_32dp32b16xENSA_20SM90_TMA_LOAD_IM2COLENS15_INS16_ILi2ELi4ELi3EEES19_NSU_INSB_IJS1A_S1R_EEENSB_IJS1R_SE_EEEEEEENSA_39AutoVectorizingCopyWithAssumedAlignmentILi128EEENSA_21SM90_TMA_STORE_IM2COLES2D_S2F_S2F_EEEvvEEEEvNT_6ParamsE,"",@"SHT_CUDA_INFO"
	.sectionflags	@""
	.align	4


	//----- nvinfo : EIATTR_CUDA_API_VERSION
	.align		4
        /*0000*/ 	.byte	0x04, 0x37
        /*0002*/ 	.short	(.L_31 - .L_30)
.L_30:
        /*0004*/ 	.word	0x00000082


	//----- nvinfo : EIATTR_KPARAM_INFO
	.align		4
.L_31:
        /*0008*/ 	.byte	0x04, 0x17
        /*000a*/ 	.short	(.L_33 - .L_32)
.L_32:
        /*000c*/ 	.word	0x00000000
        /*0010*/ 	.short	0x0000
        /*0012*/ 	.short	0x0000
        /*0014*/ 	.byte	0x00, 0xf0, 0x01, 0x20


	//----- nvinfo : EIATTR_AT_ENTRY_FRAGMENTS
	.align		4
.L_33:
        /*0018*/ 	.byte	0x04, 0x4f
        /*001a*/ 	.short	(.L_35 - .L_34)


	//   ....[0]....
.L_34:
        /*001c*/ 	.word	0x00000007


	//----- nvinfo : EIATTR_RESERVED_SMEM_USED
	.align		4
.L_35:
        /*0020*/ 	.byte	0x01, 0x41
	.zero		2


	//----- nvinfo : EIATTR_SPARSE_MMA_MASK
	.align		4
        /*0024*/ 	.byte	0x03, 0x50
        /*0026*/ 	.short	0x0000


	//----- nvinfo : EIATTR_TCGEN05_2CTA_USED
	.align		4
        /*0028*/ 	.byte	0x01, 0x52
	.zero		2


	//----- nvinfo : EIATTR_MAXREG_COUNT
	.align		4
        /*002c*/ 	.byte	0x03, 0x1b
        /*002e*/ 	.short	0x00ff


	//----- nvinfo : EIATTR_NUM_BARRIERS
	.align		4
        /*0030*/ 	.byte	0x02, 0x4c
        /*0032*/ 	.byte	0x07
	.zero		1


	//----- nvinfo : EIATTR_EXTERNS
	.align		4
        /*0034*/ 	.byte	0x04, 0x0f
        /*0036*/ 	.short	(.L_37 - .L_36)


	//   ....[0]....
	.align		4
.L_36:
        /*0038*/ 	.word	index@(__assertfail)


	//----- nvinfo : EIATTR_MERCURY_ISA_VERSION
	.align		4
.L_37:
        /*003c*/ 	.byte	0x03, 0x5f
        /*003e*/ 	.short	0x0101


	//----- nvinfo : EIATTR_INT_WARP_WIDE_INSTR_OFFSETS
	.align		4
        /*0040*/ 	.byte	0x04, 0x31
        /*0042*/ 	.short	(.L_39 - .L_38)


	//   ....[0]....
.L_38:
        /*0044*/ 	.word	0x00000d80


	//   ....[1]....
        /*0048*/ 	.word	0x00000e30


	//   ....[2]....
        /*004c*/ 	.word	0x000047a0


	//   ....[3]....
        /*0050*/ 	.word	0x000047c0


	//   ....[4]....
        /*0054*/ 	.word	0x000047f0


	//   ....[5]....
        /*0058*/ 	.word	0x000054b0


	//   ....[6]....
        /*005c*/ 	.word	0x00005570


	//   ....[7]....
        /*0060*/ 	.word	0x00005600


	//   ....[8]....
        /*0064*/ 	.word	0x00005670


	//   ....[9]....
        /*0068*/ 	.word	0x00005740


	//   ....[10]....
        /*006c*/ 	.word	0x00005800


	//   ....[11]....
        /*0070*/ 	.word	0x00005870


	//   ....[12]....
        /*0074*/ 	.word	0x00005960


	//   ....[13]....
        /*0078*/ 	.word	0x00005a20


	//   ....[14]....
        /*007c*/ 	.word	0x00005b10


	//   ....[15]....
        /*0080*/ 	.word	0x00005c30


	//   ....[16]....
        /*0084*/ 	.word	0x00005c70


	//----- nvinfo : EIATTR_COOP_GROUP_MASK_REGIDS
	.align		4
.L_39:
        /*0088*/ 	.byte	0x04, 0x29
        /*008a*/ 	.short	(.L_41 - .L_40)


	//   ....[0]....
.L_40:
        /*008c*/ 	.word	0xffffffff


	//   ....[1]....
        /*0090*/ 	.word	0xffffffff


	//   ....[2]....
        /*0094*/ 	.word	0xffffffff


	//   ....[3]....
        /*0098*/ 	.word	0xffffffff


	//   ....[4]....
        /*009c*/ 	.word	0xffffffff


	//   ....[5]....
        /*00a0*/ 	.word	0xffffffff


	//   ....[6]....
        /*00a4*/ 	.word	0xffffffff


	//   ....[7]....
        /*00a8*/ 	.word	0xffffffff


	//   ....[8]....
        /*00ac*/ 	.word	0xffffffff


	//   ....[9]....
        /*00b0*/ 	.word	0xffffffff


	//   ....[10]....
        /*00b4*/ 	.word	0xffffffff


	//   ....[11]....
        /*00b8*/ 	.word	0xffffffff


	//   ....[12]....
        /*00bc*/ 	.word	0xffffffff


	//----- nvinfo : EIATTR_COOP_GROUP_INSTR_OFFSETS
	.align		4
.L_41:
        /*00c0*/ 	.byte	0x04, 0x28
        /*00c2*/ 	.short	(.L_43 - .L_42)


	//   ....[0]....
.L_42:
        /*00c4*/ 	.word	0x000000d0


	//   ....[1]....
        /*00c8*/ 	.word	0x00000540


	//   ....[2]....
        /*00cc*/ 	.word	0x00000810


	//   ....[3]....
        /*00d0*/ 	.word	0x000009b0


	//   ....[4]....
        /*00d4*/ 	.word	0x00000ab0


	//   ....[5]....
        /*00d8*/ 	.word	0x00000c00


	//   ....[6]....
        /*00dc*/ 	.word	0x00000ea0


	//   ....[7]....
        /*00e0*/ 	.word	0x00002520


	//   ....[8]....
        /*00e4*/ 	.word	0x00003670


	//   ....[9]....
        /*00e8*/ 	.word	0x00003b40


	//   ....[10]....
        /*00ec*/ 	.word	0x00003b70


	//   ....[11]....
        /*00f0*/ 	.word	0x000046c0


	//   ....[12]....
        /*00f4*/ 	.word	0x000048c0


	//----- nvinfo : EIATTR_VRC_CTA_INIT_COUNT
	.align		4
.L_43:
        /*00f8*/ 	.byte	0x02, 0x4a
        /*00fa*/ 	.byte	0x80
	.zero		1


	//----- nvinfo : EIATTR_SYSCALL_OFFSETS
	.align		4
        /*00fc*/ 	.byte	0x04, 0x46
        /*00fe*/ 	.short	(.L_45 - .L_44)


	//   ....[0]....
.L_44:
        /*0100*/ 	.word	0x00006870


	//   ....[1]....
        /*0104*/ 	.word	0x00006960


	//   ....[2]....
        /*0108*/ 	.word	0x00007280


	//   ....[3]....
        /*010c*/ 	.word	0x00007c80


	//   ....[4]....
        /*0110*/ 	.word	0x00008630


	//   ....[5]....
        /*0114*/ 	.word	0x00008fd0


	//----- nvinfo : EIATTR_MBARRIER_INSTR_OFFSETS
	.align		4
.L_45:
        /*0118*/ 	.byte	0x04, 0x39
        /*011a*/ 	.short	(.L_47 - .L_46)


	//   ....[0]....
.L_46:
        /*011c*/ 	.word	0x00000670
        /*0120*/ 	.word	0x000000ff
        /*0124*/ 	.word	0x00000000
        /*0128*/ 	.short	0x0100
        /*012a*/ 	.byte	0x04
	.zero		1


	//   ....[1]....
        /*012c*/ 	.word	0x00000680
        /*0130*/ 	.word	0x000000ff
        /*0134*/ 	.word	0x00000060
        /*0138*/ 	.short	0x0100
        /*013a*/ 	.byte	0x04
	.zero		1


	//   ....[2]....
        /*013c*/ 	.word	0x00000690
        /*0140*/ 	.word	0x000000ff
        /*0144*/ 	.word	0x00000008
        /*0148*/ 	.short	0x0100
        /*014a*/ 	.byte	0x04
	.zero		1


	//   ....[3]....
        /*014c*/ 	.word	0x000006a0
        /*0150*/ 	.word	0x000000ff
        /*0154*/ 	.word	0x00000068
        /*0158*/ 	.short	0x0100
        /*015a*/ 	.byte	0x04
	.zero		1


	//   ....[4]....
        /*015c*/ 	.word	0x000006b0
        /*0160*/ 	.word	0x000000ff
        /*0164*/ 	.word	0x00000010
        /*0168*/ 	.short	0x0100
        /*016a*/ 	.byte	0x04
	.zero		1


	//   ....[5]....
        /*016c*/ 	.word	0x000006c0
        /*0170*/ 	.word	0x000000ff
        /*0174*/ 	.word	0x00000070
        /*0178*/ 	.short	0x0100
        /*017a*/ 	.byte	0x04
	.zero		1


	//   ....[6]....
        /*017c*/ 	.word	0x000006d0
        /*0180*/ 	.word	0x000000ff
        /*0184*/ 	.word	0x00000018
        /*0188*/ 	.short	0x0100
        /*018a*/ 	.byte	0x04
	.zero		1


	//   ....[7]....
        /*018c*/ 	.word	0x000006e0
        /*0190*/ 	.word	0x000000ff
        /*0194*/ 	.word	0x00000078
        /*0198*/ 	.short	0x0100
        /*019a*/ 	.byte	0x04
	.zero		1


	//   ....[8]....
        /*019c*/ 	.word	0x000006f0
        /*01a0*/ 	.word	0x000000ff
        /*01a4*/ 	.word	0x00000020
        /*01a8*/ 	.short	0x0100
        /*01aa*/ 	.byte	0x04
	.zero		1


	//   ....[9]....
        /*01ac*/ 	.word	0x00000700
        /*01b0*/ 	.word	0x000000ff
        /*01b4*/ 	.word	0x00000080
        /*01b8*/ 	.short	0x0100
        /*01ba*/ 	.byte	0x04
	.zero		1


	//   ....[10]....
        /*01bc*/ 	.word	0x00000710
        /*01c0*/ 	.word	0x000000ff
        /*01c4*/ 	.word	0x00000028
        /*01c8*/ 	.short	0x0100
        /*01ca*/ 	.byte	0x04
	.zero		1


	//   ....[11]....
        /*01cc*/ 	.word	0x00000720
        /*01d0*/ 	.word	0x000000ff
        /*01d4*/ 	.word	0x00000088
        /*01d8*/ 	.short	0x0100
        /*01da*/ 	.byte	0x04
	.zero		1


	//   ....[12]....
        /*01dc*/ 	.word	0x00000730
        /*01e0*/ 	.word	0x000000ff
        /*01e4*/ 	.word	0x00000030
        /*01e8*/ 	.short	0x0100
        /*01ea*/ 	.byte	0x04
	.zero		1


	//   ....[13]....
        /*01ec*/ 	.word	0x00000740
        /*01f0*/ 	.word	0x000000ff
        /*01f4*/ 	.word	0x00000090
        /*01f8*/ 	.short	0x0100
        /*01fa*/ 	.byte	0x04
	.zero		1


	//   ....[14]....
        /*01fc*/ 	.word	0x00000750
        /*0200*/ 	.word	0x000000ff
        /*0204*/ 	.word	0x00000038
        /*0208*/ 	.short	0x0100
        /*020a*/ 	.byte	0x04
	.zero		1


	//   ....[15]....
        /*020c*/ 	.word	0x00000760
        /*0210*/ 	.word	0x000000ff
        /*0214*/ 	.word	0x00000098
        /*0218*/ 	.short	0x0100
        /*021a*/ 	.byte	0x04
	.zero		1


	//   ....[16]....
        /*021c*/ 	.word	0x00000770
        /*0220*/ 	.word	0x000000ff
        /*0224*/ 	.word	0x00000040
        /*0228*/ 	.short	0x0100
        /*022a*/ 	.byte	0x04
	.zero		1


	//   ....[17]....
        /*022c*/ 	.word	0x00000780
        /*0230*/ 	.word	0x000000ff
        /*0234*/ 	.word	0x000000a0
        /*0238*/ 	.short	0x0100
        /*023a*/ 	.byte	0x04
	.zero		1


	//   ....[18]....
        /*023c*/ 	.word	0x00000790
        /*0240*/ 	.word	0x000000ff
        /*0244*/ 	.word	0x00000048
        /*0248*/ 	.short	0x0100
        /*024a*/ 	.byte	0x04
	.zero		1


	//   ....[19]....
        /*024c*/ 	.word	0x000007a0
        /*0250*/ 	.word	0x000000ff
        /*0254*/ 	.word	0x000000a8
        /*0258*/ 	.short	0x0100
        /*025a*/ 	.byte	0x04
	.zero		1


	//   ....[20]....
        /*025c*/ 	.word	0x000007b0
        /*0260*/ 	.word	0x000000ff
        /*0264*/ 	.word	0x00000050
        /*0268*/ 	.short	0x0100
        /*026a*/ 	.byte	0x04
	.zero		1


	//   ....[21]....
        /*026c*/ 	.word	0x000007c0
        /*0270*/ 	.word	0x000000ff
        /*0274*/ 	.word	0x000000b0
        /*0278*/ 	.short	0x0100
        /*027a*/ 	.byte	0x04
	.zero		1


	//   ....[22]....
        /*027c*/ 	.word	0x000007d0
        /*0280*/ 	.word	0x000000ff
        /*0284*/ 	.word	0x00000058
        /*0288*/ 	.short	0x0100
        /*028a*/ 	.byte	0x04
	.zero		1


	//   ....[23]....
        /*028c*/ 	.word	0x000007e0
        /*0290*/ 	.word	0x000000ff
        /*0294*/ 	.word	0x000000b8
        /*0298*/ 	.short	0x0100
        /*029a*/ 	.byte	0x04
	.zero		1


	//   ....[24]....
        /*029c*/ 	.word	0x00000920
        /*02a0*/ 	.word	0x000000ff
        /*02a4*/ 	.word	0x000000c0
        /*02a8*/ 	.short	0x0100
        /*02aa*/ 	.byte	0x04
	.zero		1


	//   ....[25]....
        /*02ac*/ 	.word	0x00000930
        /*02b0*/ 	.word	0x000000ff
        /*02b4*/ 	.word	0x000000e0
        /*02b8*/ 	.short	0x0100
        /*02ba*/ 	.byte	0x04
	.zero		1


	//   ....[26]....
        /*02bc*/ 	.word	0x00000940
        /*02c0*/ 	.word	0x000000ff
        /*02c4*/ 	.word	0x000000c8
        /*02c8*/ 	.short	0x0100
        /*02ca*/ 	.byte	0x04
	.zero		1


	//   ....[27]....
        /*02cc*/ 	.word	0x00000950
        /*02d0*/ 	.word	0x000000ff
        /*02d4*/ 	.word	0x000000e8
        /*02d8*/ 	.short	0x0100
        /*02da*/ 	.byte	0x04
	.zero		1


	//   ....[28]....
        /*02dc*/ 	.word	0x00000960
        /*02e0*/ 	.word	0x000000ff
        /*02e4*/ 	.word	0x000000d0
        /*02e8*/ 	.short	0x0100
        /*02ea*/ 	.byte	0x04
	.zero		1


	//   ....[29]....
        /*02ec*/ 	.word	0x00000970
        /*02f0*/ 	.word	0x000000ff
        /*02f4*/ 	.word	0x000000f0
        /*02f8*/ 	.short	0x0100
        /*02fa*/ 	.byte	0x04
	.zero		1


	//   ....[30]....
        /*02fc*/ 	.word	0x00000980
        /*0300*/ 	.word	0x000000ff
        /*0304*/ 	.word	0x000000d8
        /*0308*/ 	.short	0x0100
        /*030a*/ 	.byte	0x04
	.zero		1


	//   ....[31]....
        /*030c*/ 	.word	0x00000990
        /*0310*/ 	.word	0x000000ff
        /*0314*/ 	.word	0x000000f8
        /*0318*/ 	.short	0x0100
        /*031a*/ 	.byte	0x04
	.zero		1


	//   ....[32]....
        /*031c*/ 	.word	0x00000a80
        /*0320*/ 	.word	0x000000ff
        /*0324*/ 	.word	0x00000100
        /*0328*/ 	.short	0x0100
        /*032a*/ 	.byte	0x04
	.zero		1


	//   ....[33]....
        /*032c*/ 	.word	0x00000a90
        /*0330*/ 	.word	0x000000ff
        /*0334*/ 	.word	0x00000108
        /*0338*/ 	.short	0x0100
        /*033a*/ 	.byte	0x04
	.zero		1


	//   ....[34]....
        /*033c*/ 	.word	0x00000bd0
        /*0340*/ 	.word	0x000000ff
        /*0344*/ 	.word	0x00000110
        /*0348*/ 	.short	0x0100
        /*034a*/ 	.byte	0x06
	.zero		1


	//   ....[35]....
        /*034c*/ 	.word	0x00000be0
        /*0350*/ 	.word	0x000000ff
        /*0354*/ 	.word	0x00000118
        /*0358*/ 	.short	0x0100
        /*035a*/ 	.byte	0x06
	.zero		1


	//   ....[36]....
        /*035c*/ 	.word	0x00000d20
        /*0360*/ 	.word	0x000000ff
        /*0364*/ 	.word	0x00000120
        /*0368*/ 	.short	0x0100
        /*036a*/ 	.byte	0x04
	.zero		1


	//   ....[37]....
        /*036c*/ 	.word	0x00000d30
        /*0370*/ 	.word	0x000000ff
        /*0374*/ 	.word	0x00000130
        /*0378*/ 	.short	0x0100
        /*037a*/ 	.byte	0x04
	.zero		1


	//   ....[38]....
        /*037c*/ 	.word	0x00000d40
        /*0380*/ 	.word	0x000000ff
        /*0384*/ 	.word	0x00000128
        /*0388*/ 	.short	0x0100
        /*038a*/ 	.byte	0x04
	.zero		1


	//   ....[39]....
        /*038c*/ 	.word	0x00000d50
        /*0390*/ 	.word	0x000000ff
        /*0394*/ 	.word	0x00000138
        /*0398*/ 	.short	0x0100
        /*039a*/ 	.byte	0x04
	.zero		1


	//   ....[40]....
        /*039c*/ 	.word	0x00000e50
        /*03a0*/ 	.word	0x000000ff
        /*03a4*/ 	.word	0x00000140
        /*03a8*/ 	.short	0x0100
        /*03aa*/ 	.byte	0x06
	.zero		1


	//   ....[41]....
        /*03ac*/ 	.word	0x00001980
        /*03b0*/ 	.word	0x000000ff
        /*03b4*/ 	.word	0x00000060
        /*03b8*/ 	.short	0x010a
        /*03ba*/ 	.byte	0x04
	.zero		1


	//   ....[42]....
        /*03bc*/ 	.word	0x00001bf0
        /*03c0*/ 	.word	0x000000ff
        /*03c4*/ 	.word	0x00000060
        /*03c8*/ 	.short	0x010a
        /*03ca*/ 	.byte	0x09
	.zero		1


	//   ....[43]....
        /*03cc*/ 	.word	0x00001da0
        /*03d0*/ 	.word	0x000000ff
        /*03d4*/ 	.word	0x00000060
        /*03d8*/ 	.short	0x010a
        /*03da*/ 	.byte	0x07
	.zero		1


	//   ....[44]....
        /*03dc*/ 	.word	0x00001f60
        /*03e0*/ 	.word	0x000000ff
        /*03e4*/ 	.word	0x00000108
        /*03e8*/ 	.short	0x0101
        /*03ea*/ 	.byte	0x1f
	.zero		1


	//   ....[45]....
        /*03ec*/ 	.word	0x00001f90
        /*03f0*/ 	.word	0x000000ff
        /*03f4*/ 	.word	0x00000060
        /*03f8*/ 	.short	0x010a
        /*03fa*/ 	.byte	0x04
	.zero		1


	//   ....[46]....
        /*03fc*/ 	.word	0x000021b0
        /*0400*/ 	.word	0x000000ff
        /*0404*/ 	.word	0x00000060
        /*0408*/ 	.short	0x010a
        /*040a*/ 	.byte	0x09
	.zero		1


	//   ....[47]....
        /*040c*/ 	.word	0x00002360
        /*0410*/ 	.word	0x000000ff
        /*0414*/ 	.word	0x00000060
        /*0418*/ 	.short	0x010a
        /*041a*/ 	.byte	0x07
	.zero		1


	//   ....[48]....
        /*041c*/ 	.word	0x00002530
        /*0420*/ 	.word	0x000000ff
        /*0424*/ 	.word	0x00000110
        /*0428*/ 	.short	0x010a
        /*042a*/ 	.byte	0x1f
	.zero		1


	//   ....[49]....
        /*042c*/ 	.word	0x000025f0
        /*0430*/ 	.word	0x000000ff
        /*0434*/ 	.word	0x00000000
        /*0438*/ 	.short	0x0101
        /*043a*/ 	.byte	0x04
	.zero		1


	//   ....[50]....
        /*043c*/ 	.word	0x00002bf0
        /*0440*/ 	.word	0x000000ff
        /*0444*/ 	.word	0x00000000
        /*0448*/ 	.short	0x010a
        /*044a*/ 	.byte	0x04
	.zero		1


	//   ....[51]....
        /*044c*/ 	.word	0x00002c90
        /*0450*/ 	.word	0x000000ff
        /*0454*/ 	.word	0x00000000
        /*0458*/ 	.short	0x010a
        /*045a*/ 	.byte	0x05
	.zero		1


	//   ....[52]....
        /*045c*/ 	.word	0x00002d30
        /*0460*/ 	.word	0x000000ff
        /*0464*/ 	.word	0x00000000
        /*0468*/ 	.short	0x010a
        /*046a*/ 	.byte	0x05
	.zero		1


	//   ....[53]....
        /*046c*/ 	.word	0x00002dd0
        /*0470*/ 	.word	0x000000ff
        /*0474*/ 	.word	0x00000000
        /*0478*/ 	.short	0x010a
        /*047a*/ 	.byte	0x05
	.zero		1


	//   ....[54]....
        /*047c*/ 	.word	0x00002e70
        /*0480*/ 	.word	0x000000ff
        /*0484*/ 	.word	0x00000000
        /*0488*/ 	.short	0x010a
        /*048a*/ 	.byte	0x05
	.zero		1


	//   ....[55]....
        /*048c*/ 	.word	0x00002f10
        /*0490*/ 	.word	0x000000ff
        /*0494*/ 	.word	0x00000000
        /*0498*/ 	.short	0x010a
        /*049a*/ 	.byte	0x05
	.zero		1


	//   ....[56]....
        /*049c*/ 	.word	0x00002fb0
        /*04a0*/ 	.word	0x000000ff
        /*04a4*/ 	.word	0x00000000
        /*04a8*/ 	.short	0x010a
        /*04aa*/ 	.byte	0x05
	.zero		1


	//   ....[57]....
        /*04ac*/ 	.word	0x00003050
        /*04b0*/ 	.word	0x000000ff
        /*04b4*/ 	.word	0x00000000
        /*04b8*/ 	.short	0x010a
        /*04ba*/ 	.byte	0x05
	.zero		1


	//   ....[58]....
        /*04bc*/ 	.word	0x000030f0
        /*04c0*/ 	.word	0x000000ff
        /*04c4*/ 	.word	0x00000000
        /*04c8*/ 	.short	0x010a
        /*04ca*/ 	.byte	0x05
	.zero		1


	//   ....[59]....
        /*04cc*/ 	.word	0x00003190
        /*04d0*/ 	.word	0x000000ff
        /*04d4*/ 	.word	0x00000000
        /*04d8*/ 	.short	0x010a
        /*04da*/ 	.byte	0x05
	.zero		1


	//   ....[60]....
        /*04dc*/ 	.word	0x00003230
        /*04e0*/ 	.word	0x000000ff
        /*04e4*/ 	.word	0x00000000
        /*04e8*/ 	.short	0x010a
        /*04ea*/ 	.byte	0x05
	.zero		1


	//   ....[61]....
        /*04ec*/ 	.word	0x000032e0
        /*04f0*/ 	.word	0x00000000
        /*04f4*/ 	.word	0x00000000
        /*04f8*/ 	.short	0x010a
        /*04fa*/ 	.byte	0xff
	.zero		1


	//   ....[62]....
        /*04fc*/ 	.word	0x00003430
        /*0500*/ 	.word	0x000000ff
        /*0504*/ 	.word	0x00000118
        /*0508*/ 	.short	0x010a
        /*050a*/ 	.byte	0x04
	.zero		1


	//   ....[63]....
        /*050c*/ 	.word	0x000034d0
        /*0510*/ 	.word	0x000000ff
        /*0514*/ 	.word	0x00000110
        /*0518*/ 	.short	0x010a
        /*051a*/ 	.byte	0x04
	.zero		1


	//   ....[64]....
        /*051c*/ 	.word	0x00003570
        /*0520*/ 	.word	0x000000ff
        /*0524*/ 	.word	0x00000000
        /*0528*/ 	.short	0x0101
        /*052a*/ 	.byte	0x05
	.zero		1


	//   ....[65]....
        /*052c*/ 	.word	0x000035b0
        /*0530*/ 	.word	0x000000ff
        /*0534*/ 	.word	0x00000118
        /*0538*/ 	.short	0x0106
        /*053a*/ 	.byte	0x04
	.zero		1


	//   ....[66]....
        /*053c*/ 	.word	0x000035f0
        /*0540*/ 	.word	0x00000000
        /*0544*/ 	.word	0x00000118
        /*0548*/ 	.short	0x010a
        /*054a*/ 	.byte	0xff
	.zero		1


	//   ....[67]....
        /*054c*/ 	.word	0x00003840
        /*0550*/ 	.word	0x000000ff
        /*0554*/ 	.word	0x00000008
        /*0558*/ 	.short	0x010a
        /*055a*/ 	.byte	0x05
	.zero		1


	//   ....[68]....
        /*055c*/ 	.word	0x00003860
        /*0560*/ 	.word	0x000000ff
        /*0564*/ 	.word	0x00000008
        /*0568*/ 	.short	0x010a
        /*056a*/ 	.byte	0x05
	.zero		1


	//   ....[69]....
        /*056c*/ 	.word	0x000039f0
        /*0570*/ 	.word	0x000000ff
        /*0574*/ 	.word	0x00000008
        /*0578*/ 	.short	0x010a
        /*057a*/ 	.byte	0x05
	.zero		1


	//   ....[70]....
        /*057c*/ 	.word	0x00003a10
        /*0580*/ 	.word	0x000000ff
        /*0584*/ 	.word	0x00000008
        /*0588*/ 	.short	0x010a
        /*058a*/ 	.byte	0x05
	.zero		1


	//   ....[71]....
        /*058c*/ 	.word	0x00003ad0
        /*0590*/ 	.word	0x000000ff
        /*0594*/ 	.word	0x00000000
        /*0598*/ 	.short	0x0101
        /*059a*/ 	.byte	0x04
	.zero		1


	//   ....[72]....
        /*059c*/ 	.word	0x00003e60
        /*05a0*/ 	.word	0x000000ff
        /*05a4*/ 	.word	0x00000110
        /*05a8*/ 	.short	0x010a
        /*05aa*/ 	.byte	0x14
	.zero		1


	//   ....[73]....
        /*05ac*/ 	.word	0x00003f00
        /*05b0*/ 	.word	0x000000ff
        /*05b4*/ 	.word	0x00000000
        /*05b8*/ 	.short	0x0101
        /*05ba*/ 	.byte	0x22
	.zero		1


	//   ....[74]....
        /*05bc*/ 	.word	0x00003f40
        /*05c0*/ 	.word	0x000000ff
        /*05c4*/ 	.word	0x00000130
        /*05c8*/ 	.short	0x010a
        /*05ca*/ 	.byte	0x19
	.zero		1


	//   ....[75]....
        /*05cc*/ 	.word	0x00003fe0
        /*05d0*/ 	.word	0x000000ff
        /*05d4*/ 	.word	0x00000000
        /*05d8*/ 	.short	0x010a
        /*05da*/ 	.byte	0x04
	.zero		1


	//   ....[76]....
        /*05dc*/ 	.word	0x00004030
        /*05e0*/ 	.word	0x000000ff
        /*05e4*/ 	.word	0x00000000
        /*05e8*/ 	.short	0x010a
        /*05ea*/ 	.byte	0x12
	.zero		1


	//   ....[77]....
        /*05ec*/ 	.word	0x00004180
        /*05f0*/ 	.word	0x000000ff
        /*05f4*/ 	.word	0x00000000
        /*05f8*/ 	.short	0x010a
        /*05fa*/ 	.byte	0x05
	.zero		1


	//   ....[78]....
        /*05fc*/ 	.word	0x000044b0
        /*0600*/ 	.word	0x000000ff
        /*0604*/ 	.word	0x00000000
        /*0608*/ 	.short	0x010a
        /*060a*/ 	.byte	0x04
	.zero		1


	//   ....[79]....
        /*060c*/ 	.word	0x00004550
        /*0610*/ 	.word	0x00000000
        /*0614*/ 	.word	0x00000000
        /*0618*/ 	.short	0x010a
        /*061a*/ 	.byte	0xff
	.zero		1


	//   ....[80]....
        /*061c*/ 	.word	0x00004590
        /*0620*/ 	.word	0x00000000
        /*0624*/ 	.word	0x00000000
        /*0628*/ 	.short	0x010a
        /*062a*/ 	.byte	0xff
	.zero		1


	//   ....[81]....
        /*062c*/ 	.word	0x00004600
        /*0630*/ 	.word	0x000000ff
        /*0634*/ 	.word	0x00000000
        /*0638*/ 	.short	0x0101
        /*063a*/ 	.byte	0x04
	.zero		1


	//   ....[82]....
        /*063c*/ 	.word	0x00004640
        /*0640*/ 	.word	0x000000ff
        /*0644*/ 	.word	0x00000140
        /*0648*/ 	.short	0x010a
        /*064a*/ 	.byte	0x14
	.zero		1


	//   ....[83]....
        /*064c*/ 	.word	0x000046b0
        /*0650*/ 	.word	0x000000ff
        /*0654*/ 	.word	0x00000000
        /*0658*/ 	.short	0x0101
        /*065a*/ 	.byte	0x04
	.zero		1


	//   ....[84]....
        /*065c*/ 	.word	0x00004bf0
        /*0660*/ 	.word	0x000000ff
        /*0664*/ 	.word	0x00000110
        /*0668*/ 	.short	0x010a
        /*066a*/ 	.byte	0x1f
	.zero		1


	//   ....[85]....
        /*066c*/ 	.word	0x00004c90
        /*0670*/ 	.word	0x000000ff
        /*0674*/ 	.word	0x00000000
        /*0678*/ 	.short	0x0101
        /*067a*/ 	.byte	0x3c
	.zero		1


	//   ....[86]....
        /*067c*/ 	.word	0x000051e0
        /*0680*/ 	.word	0x000000ff
        /*0684*/ 	.word	0x00000108
        /*0688*/ 	.short	0x010a
        /*068a*/ 	.byte	0x1f
	.zero		1


	//   ....[87]....
        /*068c*/ 	.word	0x00005380
        /*0690*/ 	.word	0x000000ff
        /*0694*/ 	.word	0x000000e0
        /*0698*/ 	.short	0x010a
        /*069a*/ 	.byte	0x1f
	.zero		1


	//   ....[88]....
        /*069c*/ 	.word	0x00005620
        /*06a0*/ 	.word	0x000000ff
        /*06a4*/ 	.word	0x000000c0
        /*06a8*/ 	.short	0x010b
        /*06aa*/ 	.byte	0x1f
	.zero		1


	//   ....[89]....
        /*06ac*/ 	.word	0x00005630
        /*06b0*/ 	.word	0x000000ff
        /*06b4*/ 	.word	0x00000000
        /*06b8*/ 	.short	0x0101
        /*06ba*/ 	.byte	0x40
	.zero		1


	//   ....[90]....
        /*06bc*/ 	.word	0x00005640
        /*06c0*/ 	.word	0x000000ff
        /*06c4*/ 	.word	0x000000e8
        /*06c8*/ 	.short	0x010a
        /*06ca*/ 	.byte	0x1f
	.zero		1


	//   ....[91]....
        /*06cc*/ 	.word	0x00005820
        /*06d0*/ 	.word	0x000000ff
        /*06d4*/ 	.word	0x000000c8
        /*06d8*/ 	.short	0x010b
        /*06da*/ 	.byte	0x1f
	.zero		1


	//   ....[92]....
        /*06dc*/ 	.word	0x00005830
        /*06e0*/ 	.word	0x000000ff
        /*06e4*/ 	.word	0x00000000
        /*06e8*/ 	.short	0x0101
        /*06ea*/ 	.byte	0x3f
	.zero		1


	//   ....[93]....
        /*06ec*/ 	.word	0x00005840
        /*06f0*/ 	.word	0x000000ff
        /*06f4*/ 	.word	0x000000f0
        /*06f8*/ 	.short	0x010a
        /*06fa*/ 	.byte	0x1f
	.zero		1


	//   ....[94]....
        /*06fc*/ 	.word	0x00005a40
        /*0700*/ 	.word	0x000000ff
        /*0704*/ 	.word	0x000000d0
        /*0708*/ 	.short	0x010b
        /*070a*/ 	.byte	0x1f
	.zero		1


	//   ....[95]....
        /*070c*/ 	.word	0x00005a50
        /*0710*/ 	.word	0x000000ff
        /*0714*/ 	.word	0x00000000
        /*0718*/ 	.short	0x0101
        /*071a*/ 	.byte	0x3e
	.zero		1


	//   ....[96]....
        /*071c*/ 	.word	0x00005a60
        /*0720*/ 	.word	0x000000ff
        /*0724*/ 	.word	0x000000f8
        /*0728*/ 	.short	0x010a
        /*072a*/ 	.byte	0x1f
	.zero		1


	//   ....[97]....
        /*072c*/ 	.word	0x00005c90
        /*0730*/ 	.word	0x000000ff
        /*0734*/ 	.word	0x000000d8
        /*0738*/ 	.short	0x010b
        /*073a*/ 	.byte	0x1f
	.zero		1


	//   ....[98]....
        /*073c*/ 	.word	0x00005ca0
        /*0740*/ 	.word	0x000000ff
        /*0744*/ 	.word	0x00000000
        /*0748*/ 	.short	0x0101
        /*074a*/ 	.byte	0x3d
	.zero		1


	//   ....[99]....
        /*074c*/ 	.word	0x00005ce0
        /*0750*/ 	.word	0x000000ff
        /*0754*/ 	.word	0x000000e0
        /*0758*/ 	.short	0x010a
        /*075a*/ 	.byte	0x1f
	.zero		1


	//   ....[100]....
        /*075c*/ 	.word	0x00005d00
        /*0760*/ 	.word	0x000000ff
        /*0764*/ 	.word	0x000000e8
        /*0768*/ 	.short	0x010a
        /*076a*/ 	.byte	0x1f
	.zero		1


	//   ....[101]....
        /*076c*/ 	.word	0x00005d20
        /*0770*/ 	.word	0x000000ff
        /*0774*/ 	.word	0x000000f0
        /*0778*/ 	.short	0x010a
        /*077a*/ 	.byte	0x1f
	.zero		1


	//   ....[102]....
        /*077c*/ 	.word	0x00005d60
        /*0780*/ 	.word	0x00000000
        /*0784*/ 	.word	0x000000f8
        /*0788*/ 	.short	0x010a
        /*078a*/ 	.byte	0xff
	.zero		1


	//   ....[103]....
        /*078c*/ 	.word	0x00006110
        /*0790*/ 	.word	0x000000ff
        /*0794*/ 	.word	0x00000110
        /*0798*/ 	.short	0x010a
        /*079a*/ 	.byte	0x2c
	.zero		1


	//   ....[104]....
        /*079c*/ 	.word	0x000061e0
        /*07a0*/ 	.word	0x000000ff
        /*07a4*/ 	.word	0x00000000
        /*07a8*/ 	.short	0x0101
        /*07aa*/ 	.byte	0x04
	.zero		1


	//   ....[105]....
        /*07ac*/ 	.word	0x00006e20
        /*07b0*/ 	.word	0x000000ff
        /*07b4*/ 	.word	0x000000c0
        /*07b8*/ 	.short	0x010a
        /*07ba*/ 	.byte	0x2c
	.zero		1


	//   ....[106]....
        /*07bc*/ 	.word	0x00006eb0
        /*07c0*/ 	.word	0x00000056
        /*07c4*/ 	.word	0x00000120
        /*07c8*/ 	.short	0x010a
        /*07ca*/ 	.byte	0xff
	.zero		1


	//   ....[107]....
        /*07cc*/ 	.word	0x00007070
        /*07d0*/ 	.word	0x000000ff
        /*07d4*/ 	.word	0x000000c0
        /*07d8*/ 	.short	0x010a
        /*07da*/ 	.byte	0x2c
	.zero		1


	//   ....[108]....
        /*07dc*/ 	.word	0x00007160
        /*07e0*/ 	.word	0x00000056
        /*07e4*/ 	.word	0x00000120
        /*07e8*/ 	.short	0x010a
        /*07ea*/ 	.byte	0xff
	.zero		1


	//   ....[109]....
        /*07ec*/ 	.word	0x000079b0
        /*07f0*/ 	.word	0x00000000
        /*07f4*/ 	.word	0x00000000
        /*07f8*/ 	.short	0x0101
        /*07fa*/ 	.byte	0xff
	.zero		1


	//   ....[110]....
        /*07fc*/ 	.word	0x000079c0
        /*0800*/ 	.word	0x00000003
        /*0804*/ 	.word	0x000000c0
        /*0808*/ 	.short	0x010a
        /*080a*/ 	.byte	0xff
	.zero		1


	//   ....[111]....
        /*080c*/ 	.word	0x00007aa0
        /*0810*/ 	.word	0x00000003
        /*0814*/ 	.word	0x000000c0
        /*0818*/ 	.short	0x010a
        /*081a*/ 	.byte	0xff
	.zero		1


	//   ....[112]....
        /*081c*/ 	.word	0x00008360
        /*0820*/ 	.word	0x0000005b
        /*0824*/ 	.word	0x00000000
        /*0828*/ 	.short	0x0101
        /*082a*/ 	.byte	0xff
	.zero		1


	//   ....[113]....
        /*082c*/ 	.word	0x00008380
        /*0830*/ 	.word	0x00000028
        /*0834*/ 	.word	0x000000c0
        /*0838*/ 	.short	0x010a
        /*083a*/ 	.byte	0xff
	.zero		1


	//   ....[114]....
        /*083c*/ 	.word	0x00008450
        /*0840*/ 	.word	0x00000028
        /*0844*/ 	.word	0x000000c0
        /*0848*/ 	.short	0x010a
        /*084a*/ 	.byte	0xff
	.zero		1


	//   ....[115]....
        /*084c*/ 	.word	0x00008d00
        /*0850*/ 	.word	0x0000005b
        /*0854*/ 	.word	0x00000000
        /*0858*/ 	.short	0x0101
        /*085a*/ 	.byte	0xff
	.zero		1


	//   ....[116]....
        /*085c*/ 	.word	0x00008d20
        /*0860*/ 	.word	0x0000005c
        /*0864*/ 	.word	0x000000c0
        /*0868*/ 	.short	0x010a
        /*086a*/ 	.byte	0xff
	.zero		1


	//   ....[117]....
        /*086c*/ 	.word	0x00008df0
        /*0870*/ 	.word	0x0000005c
        /*0874*/ 	.word	0x000000c0
        /*0878*/ 	.short	0x010a
        /*087a*/ 	.byte	0xff
	.zero		1


	//   ....[118]....
        /*087c*/ 	.word	0x00009100
        /*0880*/ 	.word	0x00000056
        /*0884*/ 	.word	0x00000000
        /*0888*/ 	.short	0x0101
        /*088a*/ 	.byte	0xff
	.zero		1


	//   ....[119]....
        /*088c*/ 	.word	0x000096f0
        /*0890*/ 	.word	0x00000003
        /*0894*/ 	.word	0x00000000
        /*0898*/ 	.short	0x0101
        /*089a*/ 	.byte	0xff
	.zero		1


	//   ....[120]....
        /*089c*/ 	.word	0x00009970
        /*08a0*/ 	.word	0x000000ff
        /*08a4*/ 	.word	0x00000000
        /*08a8*/ 	.short	0x0101
        /*08aa*/ 	.byte	0x04
	.zero		1


	//   ....[121]....
        /*08ac*/ 	.word	0x000099a0
        /*08b0*/ 	.word	0x00000000
        /*08b4*/ 	.word	0x00000060
        /*08b8*/ 	.short	0x010a
        /*08ba*/ 	.byte	0xff
	.zero		1


	//   ....[122]....
        /*08bc*/ 	.word	0x00009a00
        /*08c0*/ 	.word	0x00000000
        /*08c4*/ 	.word	0x00000060
        /*08c8*/ 	.short	0x010a
        /*08ca*/ 	.byte	0xff
	.zero		1


	//   ....[123]....
        /*08cc*/ 	.word	0x00009a60
        /*08d0*/ 	.word	0x00000000
        /*08d4*/ 	.word	0x00000110
        /*08d8*/ 	.short	0x010a
        /*08da*/ 	.byte	0xff
	.zero		1


	//   ....[124]....
        /*08dc*/ 	.word	0x00009ac0
        /*08e0*/ 	.word	0x00000000
        /*08e4*/ 	.word	0x00000000
        /*08e8*/ 	.short	0x010a
        /*08ea*/ 	.byte	0xff
	.zero		1


	//   ....[125]....
        /*08ec*/ 	.word	0x00009b20
        /*08f0*/ 	.word	0x00000000
        /*08f4*/ 	.word	0x00000000
        /*08f8*/ 	.short	0x010a
        /*08fa*/ 	.byte	0xff
	.zero		1


	//   ....[126]....
        /*08fc*/ 	.word	0x00009b80
        /*0900*/ 	.word	0x00000000
        /*0904*/ 	.word	0x00000000
        /*0908*/ 	.short	0x010a
        /*090a*/ 	.byte	0xff
	.zero		1


	//   ....[127]....
        /*090c*/ 	.word	0x00009be0
        /*0910*/ 	.word	0x00000000
        /*0914*/ 	.word	0x00000000
        /*0918*/ 	.short	0x010a
        /*091a*/ 	.byte	0xff
	.zero		1


	//   ....[128]....
        /*091c*/ 	.word	0x00009c40
        /*0920*/ 	.word	0x00000000
        /*0924*/ 	.word	0x00000000
        /*0928*/ 	.short	0x010a
        /*092a*/ 	.byte	0xff
	.zero		1


	//   ....[129]....
        /*092c*/ 	.word	0x00009ca0
        /*0930*/ 	.word	0x00000000
        /*0934*/ 	.word	0x00000000
        /*0938*/ 	.short	0x010a
        /*093a*/ 	.byte	0xff
	.zero		1


	//   ....[130]....
        /*093c*/ 	.word	0x00009d00
        /*0940*/ 	.word	0x00000000
        /*0944*/ 	.word	0x00000000
        /*0948*/ 	.short	0x010a
        /*094a*/ 	.byte	0xff
	.zero		1


	//   ....[131]....
        /*094c*/ 	.word	0x00009d60
        /*0950*/ 	.word	0x00000000
        /*0954*/ 	.word	0x00000000
        /*0958*/ 	.short	0x010a
        /*095a*/ 	.byte	0xff
	.zero		1


	//   ....[132]....
        /*095c*/ 	.word	0x00009dc0
        /*0960*/ 	.word	0x00000000
        /*0964*/ 	.word	0x00000000
        /*0968*/ 	.short	0x010a
        /*096a*/ 	.byte	0xff
	.zero		1


	//   ....[133]....
        /*096c*/ 	.word	0x00009e20
        /*0970*/ 	.word	0x00000000
        /*0974*/ 	.word	0x00000000
        /*0978*/ 	.short	0x010a
        /*097a*/ 	.byte	0xff
	.zero		1


	//   ....[134]....
        /*097c*/ 	.word	0x00009e80
        /*0980*/ 	.word	0x00000000
        /*0984*/ 	.word	0x00000000
        /*0988*/ 	.short	0x010a
        /*098a*/ 	.byte	0xff
	.zero		1


	//   ....[135]....
        /*098c*/ 	.word	0x00009ee0
        /*0990*/ 	.word	0x00000004
        /*0994*/ 	.word	0x00000118
        /*0998*/ 	.short	0x010a
        /*099a*/ 	.byte	0xff
	.zero		1


	//   ....[136]....
        /*099c*/ 	.word	0x00009f40
        /*09a0*/ 	.word	0x00000004
        /*09a4*/ 	.word	0x00000110
        /*09a8*/ 	.short	0x010a
        /*09aa*/ 	.byte	0xff
	.zero		1


	//   ....[137]....
        /*09ac*/ 	.word	0x00009fa0
        /*09b0*/ 	.word	0x00000005
        /*09b4*/ 	.word	0x00000008
        /*09b8*/ 	.short	0x010a
        /*09ba*/ 	.byte	0xff
	.zero		1


	//   ....[138]....
        /*09bc*/ 	.word	0x0000a080
        /*09c0*/ 	.word	0x00000003
        /*09c4*/ 	.word	0x00000008
        /*09c8*/ 	.short	0x010a
        /*09ca*/ 	.byte	0xff
	.zero		1


	//   ....[139]....
        /*09cc*/ 	.word	0x0000a0e0
        /*09d0*/ 	.word	0x00000004
        /*09d4*/ 	.word	0x00000110
        /*09d8*/ 	.short	0x010a
        /*09da*/ 	.byte	0xff
	.zero		1


	//   ....[140]....
        /*09dc*/ 	.word	0x0000a140
        /*09e0*/ 	.word	0x00000004
        /*09e4*/ 	.word	0x00000130
        /*09e8*/ 	.short	0x010a
        /*09ea*/ 	.byte	0xff
	.zero		1


	//   ....[141]....
        /*09ec*/ 	.word	0x0000a1a0
        /*09f0*/ 	.word	0x00000004
        /*09f4*/ 	.word	0x00000000
        /*09f8*/ 	.short	0x010a
        /*09fa*/ 	.byte	0xff
	.zero		1


	//   ....[142]....
        /*09fc*/ 	.word	0x0000a200
        /*0a00*/ 	.word	0x00000000
        /*0a04*/ 	.word	0x00000000
        /*0a08*/ 	.short	0x010a
        /*0a0a*/ 	.byte	0xff
	.zero		1


	//   ....[143]....
        /*0a0c*/ 	.word	0x0000a260
        /*0a10*/ 	.word	0x00000000
        /*0a14*/ 	.word	0x00000140
        /*0a18*/ 	.short	0x010a
        /*0a1a*/ 	.byte	0xff
	.zero		1


	//   ....[144]....
        /*0a1c*/ 	.word	0x0000a2c0
        /*0a20*/ 	.word	0x00000002
        /*0a24*/ 	.word	0x00000110
        /*0a28*/ 	.short	0x010a
        /*0a2a*/ 	.byte	0xff
	.zero		1


	//   ....[145]....
        /*0a2c*/ 	.word	0x0000a320
        /*0a30*/ 	.word	0x00000002
        /*0a34*/ 	.word	0x00000108
        /*0a38*/ 	.short	0x010a
        /*0a3a*/ 	.byte	0xff
	.zero		1


	//   ....[146]....
        /*0a3c*/ 	.word	0x0000a380
        /*0a40*/ 	.word	0x00000003
        /*0a44*/ 	.word	0x000000e0
        /*0a48*/ 	.short	0x010a
        /*0a4a*/ 	.byte	0xff
	.zero		1


	//   ....[147]....
        /*0a4c*/ 	.word	0x0000a3e0
        /*0a50*/ 	.word	0x00000003
        /*0a54*/ 	.word	0x000000e8
        /*0a58*/ 	.short	0x010a
        /*0a5a*/ 	.byte	0xff
	.zero		1


	//   ....[148]....
        /*0a5c*/ 	.word	0x0000a440
        /*0a60*/ 	.word	0x00000003
        /*0a64*/ 	.word	0x000000f0
        /*0a68*/ 	.short	0x010a
        /*0a6a*/ 	.byte	0xff
	.zero		1


	//   ....[149]....
        /*0a6c*/ 	.word	0x0000a4a0
        /*0a70*/ 	.word	0x00000003
        /*0a74*/ 	.word	0x000000f8
        /*0a78*/ 	.short	0x010a
        /*0a7a*/ 	.byte	0xff
	.zero		1


	//   ....[150]....
        /*0a7c*/ 	.word	0x0000a500
        /*0a80*/ 	.word	0x00000000
        /*0a84*/ 	.word	0x000000e0
        /*0a88*/ 	.short	0x010a
        /*0a8a*/ 	.byte	0xff
	.zero		1


	//   ....[151]....
        /*0a8c*/ 	.word	0x0000a560
        /*0a90*/ 	.word	0x00000000
        /*0a94*/ 	.word	0x000000e8
        /*0a98*/ 	.short	0x010a
        /*0a9a*/ 	.byte	0xff
	.zero		1


	//   ....[152]....
        /*0a9c*/ 	.word	0x0000a5c0
        /*0aa0*/ 	.word	0x00000000
        /*0aa4*/ 	.word	0x000000f0
        /*0aa8*/ 	.short	0x010a
        /*0aaa*/ 	.byte	0xff
	.zero		1


	//   ....[153]....
        /*0aac*/ 	.word	0x0000a620
        /*0ab0*/ 	.word	0x00000000
        /*0ab4*/ 	.word	0x00000110
        /*0ab8*/ 	.short	0x010a
        /*0aba*/ 	.byte	0xff
	.zero		1


	//   ....[154]....
        /*0abc*/ 	.word	0x0000a680
        /*0ac0*/ 	.word	0x00000000
        /*0ac4*/ 	.word	0x000000c0
        /*0ac8*/ 	.short	0x010a
        /*0aca*/ 	.byte	0xff
	.zero		1


	//   ....[155]....
        /*0acc*/ 	.word	0x0000a6d0
        /*0ad0*/ 	.word	0x00000056
        /*0ad4*/ 	.word	0x00000120
        /*0ad8*/ 	.short	0x010a
        /*0ada*/ 	.byte	0xff
	.zero		1


	//   ....[156]....
        /*0adc*/ 	.word	0x0000a720
        /*0ae0*/ 	.word	0x00000003
        /*0ae4*/ 	.word	0x000000c0
        /*0ae8*/ 	.short	0x010a
        /*0aea*/ 	.byte	0xff
	.zero		1


	//   ....[157]....
        /*0aec*/ 	.word	0x0000a770
        /*0af0*/ 	.word	0x00000028
        /*0af4*/ 	.word	0x000000c0
        /*0af8*/ 	.short	0x010a
        /*0afa*/ 	.byte	0xff
	.zero		1


	//   ....[158]....
        /*0afc*/ 	.word	0x0000a7c0
        /*0b00*/ 	.word	0x0000005c
        /*0b04*/ 	.word	0x000000c0
        /*0b08*/ 	.short	0x010a
        /*0b0a*/ 	.byte	0xff
	.zero		1


	//----- nvinfo : EIATTR_NUM_MBARRIERS
	.align		4
.L_47:
        /*0b0c*/ 	.byte	0x03, 0x38
        /*0b0e*/ 	.short	0x0029


	//----- nvinfo : EIATTR_EXIT_INSTR_OFFSETS
	.align		4
        /*0b10*/ 	.byte	0x04, 0x1c
        /*0b12*/ 	.short	(.L_49 - .L_48)


	//   ....[0]....
.L_48:
        /*0b14*/ 	.word	0x00003310


	//   ....[1]....
        /*0b18*/ 	.word	0x000035c0


	//   ....[2]....
        /*0b1c*/ 	.word	0x00003620


	//   ....[3]....
        /*0b20*/ 	.word	0x000048d0


	//   ....[4]....
        /*0b24*/ 	.word	0x00005d90


	//   ....[5]....
        /*0b28*/ 	.word	0x00005dd0


	//   ....[6]....
        /*0b2c*/ 	.word	0x00009850


	//   ....[7]....
        /*0b30*/ 	.word	0x000098d0


	//   ....[8]....
        /*0b34*/ 	.word	0x00009900


	//   ....[9]....
        /*0b38*/ 	.word	0x00009980


	//----- nvinfo : EIATTR_MAX_THREADS
	.align		4
.L_49:
        /*0b3c*/ 	.byte	0x04, 0x05
        /*0b3e*/ 	.short	(.L_51 - .L_50)
.L_50:
        /*0b40*/ 	.word	0x00000100
        /*0b44*/ 	.word	0x00000001
        /*0b48*/ 	.word	0x00000001


	//----- nvinfo : EIATTR_CRS_STACK_SIZE
	.align		4
.L_51:
        /*0b4c*/ 	.byte	0x04, 0x1e
        /*0b4e*/ 	.short	(.L_53 - .L_52)
.L_52:
        /*0b50*/ 	.word	0x00000000


	//----- nvinfo : EIATTR_CBANK_PARAM_SIZE
	.align		4
.L_53:
        /*0b54*/ 	.byte	0x03, 0x19
        /*0b56*/ 	.short	0x0800


	//----- nvinfo : EIATTR_PARAM_CBANK
	.align		4
        /*0b58*/ 	.byte	0x04, 0x0a
        /*0b5a*/ 	.short	(.L_55 - .L_54)
	.align		4
.L_54:
        /*0b5c*/ 	.word	index@(.nv.constant0._ZN7cutlass13device_kernelINS_4conv6kernel13ConvUniversalINS1_16ConvProblemShapeILNS1_8OperatorE0ELi2EEENS1_10collective14CollectiveConvINS1_47MainloopSm100TmaUmmaWarpSpecializedImplicitGemmILS5_0ELi12ELi2ELi1ELi2EN4cute5tupleIJNSA_1CILi2EEENSC_ILi1EEESE_EEEEENSB_IJNSC_ILi128EEESH_NSB_IJNSC_ILi32EEEEEEEEENS_10tfloat32_tESL_NSA_8TiledMMAINSA_8MMA_AtomIJNSA_23SM100_MMA_TF32_2x1SM_SSISL_SL_fLi128ELi128ELNSA_4UMMA5MajorE0ELSQ_0ELNSP_7ScaleInE0ELSR_0EEEEEENSA_6LayoutINSB_IJSE_SE_SE_EEENSB_IJNSC_ILi0EEESW_SW_EEEEENSB_IJNSA_10UnderscoreESZ_SZ_EEEEENS7_6detail27Sm100ImplicitGemmTileTraitsINSA_25SM100_TMA_2SM_LOAD_IM2COLENSA_14ComposedLayoutINSA_7SwizzleILi3ELi4ELi3EEENSA_18smem_ptr_flag_bitsILi32EEENSU_INSB_IJNSC_ILi8EEESI_EEENSB_IJSI_SE_EEEEEEEvEENS13_INSA_18SM100_TMA_2SM_LOADES1E_vEEEENS_8epilogue10collective18CollectiveEpilogueINS1J_23Sm100TmaWarpSpecializedILi4ELi2ELi16ELb1ELb0EEEJNSB_IJNSC_ILi64EEESH_SJ_EEENSB_IJNSU_IS1O_SE_EENSU_INSB_IJNSC_ILi16EEESD_EEENSB_IJSE_S1O_EEEEEEEESL_NSB_IJNSB_IJlllEEESE_SW_EEESL_S1X_NS1J_6fusion15FusionCallbacksIS1N_NS1Y_17LinearCombinationISL_fSL_fLNS_15FloatRoundStyleE2EEES1P_S1V_JEEENSA_5SM1004TMEM4LOAD26SM100_TMEM_LOAD_32dp32b16xENSA_20SM90_TMA_LOAD_IM2COLENS15_INS16_ILi2ELi4ELi3EEES19_NSU_INSB_IJS1A_S1R_EEENSB_IJS1R_SE_EEEEEEENSA_39AutoVectorizingCopyWithAssumedAlignmentILi128EEENSA_21SM90_TMA_STORE_IM2COLES2D_S2F_S2F_EEEvvEEEEvNT_6ParamsE)
        /*0b60*/ 	.short	0x0380
        /*0b62*/ 	.short	0x0800


	//----- nvinfo : EIATTR_SW_WAR
	.align		4
.L_55:
        /*0b64*/ 	.byte	0x04, 0x36
        /*0b66*/ 	.short	(.L_57 - .L_56)
.L_56:
        /*0b68*/ 	.word	0x00000008
.L_57:


//--------------------- .nv.callgraph             --------------------------
	.section	.nv.callgraph,"",@"SHT_CUDA_CALLGRAPH"
	.align	4
	.sectionentsize	8
	.align		4
        /*0000*/ 	.word	0x00000000
	.align		4
        /*0004*/ 	.word	0xffffffff
	.align		4
        /*0008*/ 	.word	index@(_ZN7cutlass13device_kernelINS_4conv6kernel13ConvUniversalINS1_16ConvProblemShapeILNS1_8OperatorE0ELi2EEENS1_10collective14CollectiveConvINS1_47MainloopSm100TmaUmmaWarpSpecializedImplicitGemmILS5_0ELi12ELi2ELi1ELi2EN4cute5tupleIJNSA_1CILi2EEENSC_ILi1EEESE_EEEEENSB_IJNSC_ILi128EEESH_NSB_IJNSC_ILi32EEEEEEEEENS_10tfloat32_tESL_NSA_8TiledMMAINSA_8MMA_AtomIJNSA_23SM100_MMA_TF32_2x1SM_SSISL_SL_fLi128ELi128ELNSA_4UMMA5MajorE0ELSQ_0ELNSP_7ScaleInE0ELSR_0EEEEEENSA_6LayoutINSB_IJSE_SE_SE_EEENSB_IJNSC_ILi0EEESW_SW_EEEEENSB_IJNSA_10UnderscoreESZ_SZ_EEEEENS7_6detail27Sm100ImplicitGemmTileTraitsINSA_25SM100_TMA_2SM_LOAD_IM2COLENSA_14ComposedLayoutINSA_7SwizzleILi3ELi4ELi3EEENSA_18smem_ptr_flag_bitsILi32EEENSU_INSB_IJNSC_ILi8EEESI_EEENSB_IJSI_SE_EEEEEEEvEENS13_INSA_18SM100_TMA_2SM_LOADES1E_vEEEENS_8epilogue10collective18CollectiveEpilogueINS1J_23Sm100TmaWarpSpecializedILi4ELi2ELi16ELb1ELb0EEEJNSB_IJNSC_ILi64EEESH_SJ_EEENSB_IJNSU_IS1O_SE_EENSU_INSB_IJNSC_ILi16EEESD_EEENSB_IJSE_S1O_EEEEEEEESL_NSB_IJNSB_IJlllEEESE_SW_EEESL_S1X_NS1J_6fusion15FusionCallbacksIS1N_NS1Y_17LinearCombinationISL_fSL_fLNS_15FloatRoundStyleE2EEES1P_S1V_JEEENSA_5SM1004TMEM4LOAD26SM100_TMEM_LOAD_32dp32b16xENSA_20SM90_TMA_LOAD_IM2COLENS15_INS16_ILi2ELi4ELi3EEES19_NSU_INSB_IJS1A_S1R_EEENSB_IJS1R_SE_EEEEEEENSA_39AutoVectorizingCopyWithAssumedAlignmentILi128EEENSA_21SM90_TMA_STORE_IM2COLES2D_S2F_S2F_EEEvvEEEEvNT_6ParamsE)
	.align		4
        /*000c*/ 	.word	index@(__assertfail)
	.align		4
        /*0010*/ 	.word	0x00000000
	.align		4
        /*0014*/ 	.word	0xfffffffe
	.align		4
        /*0018*/ 	.word	0x00000000
	.align		4
        /*001c*/ 	.word	0xfffffffd
	.align		4
        /*0020*/ 	.word	0x00000000
	.align		4
        /*0024*/ 	.word	0xfffffffc


//--------------------- .nv.constant4             --------------------------
	.section	.nv.constant4,"a",@progbits
	.align	8
	.align		8
.nv.constant4:
        /*0000*/ 	.dword	__assertfail
	.align		8
        /*0008*/ 	.dword	__unnamed_1
	.align		8
        /*0010*/ 	.dword	__unnamed_2
	.align		8
        /*0018*/ 	.dword	_ZN39_INTERNAL_f92976ca_4_k_cu_95312968_37344cuda3std3__45__cpo5beginE
	.align		8
        /*0020*/ 	.dword	_ZN39_INTERNAL_f92976ca_4_k_cu_95312968_37344cuda3std3__45__cpo3endE
	.align		8
        /*0028*/ 	.dword	_ZN39_INTERNAL_f92976ca_4_k_cu_95312968_37344cuda3std3__45__cpo6cbeginE
	.align		8
        /*0030*/ 	.dword	_ZN39_INTERNAL_f92976ca_4_k_cu_95312968_37344cuda3std3__45__cpo4cendE
	.align		8
        /*0038*/ 	.dword	_ZN39_INTERNAL_f92976ca_4_k_cu_95312968_37344cuda3std3__441_GLOBAL__N__f92976ca_4_k_cu_95312968_37346ignoreE
	.align		8
        /*0040*/ 	.dword	_ZN39_INTERNAL_f92976ca_4_k_cu_95312968_37344cuda3std3__419piecewise_constructE
	.align		8
        /*0048*/ 	.dword	_ZN39_INTERNAL_f92976ca_4_k_cu_95312968_37344cuda3std3__48in_placeE
	.align		8
        /*0050*/ 	.dword	_ZN39_INTERNAL_f92976ca_4_k_cu_95312968_37344cuda3std6ranges3__45__cpo4swapE
	.align		8
        /*0058*/ 	.dword	_ZN39_INTERNAL_f92976ca_4_k_cu_95312968_37344cuda3std6ranges3__45__cpo9iter_moveE
	.align		8
        /*0060*/ 	.dword	_ZN39_INTERNAL_f92976ca_4_k_cu_95312968_37344cute7productE
	.align		8
        /*0068*/ 	.dword	_ZN39_INTERNAL_f92976ca_4_k_cu_95312968_37344cute1_E
	.align		8
        /*0070*/ 	.dword	$str$27
	.align		8
        /*0078*/ 	.dword	$str$28
	.align		8
        /*0080*/ 	.dword	$str$29
	.align		8
        /*0088*/ 	.dword	$str$30


//--------------------- .text._ZN7cutlass13device_kernelINS_4conv6kernel13ConvUniversalINS1_16ConvProblemShapeILNS1_8OperatorE0ELi2EEENS1_10collective14CollectiveConvINS1_47MainloopSm100TmaUmmaWarpSpecializedImplicitGemmILS5_0ELi12ELi2ELi1ELi2EN4cute5tupleIJNSA_1CILi2EEENSC_ILi1EEESE_EEEEENSB_IJNSC_ILi128EEESH_NSB_IJNSC_ILi32EEEEEEEEENS_10tfloat32_tESL_NSA_8TiledMMAINSA_8MMA_AtomIJNSA_23SM100_MMA_TF32_2x1SM_SSISL_SL_fLi128ELi128ELNSA_4UMMA5MajorE0ELSQ_0ELNSP_7ScaleInE0ELSR_0EEEEEENSA_6LayoutINSB_IJSE_SE_SE_EEENSB_IJNSC_ILi0EEESW_SW_EEEEENSB_IJNSA_10UnderscoreESZ_SZ_EEEEENS7_6detail27Sm100ImplicitGemmTileTraitsINSA_25SM100_TMA_2SM_LOAD_IM2COLENSA_14ComposedLayoutINSA_7SwizzleILi3ELi4ELi3EEENSA_18smem_ptr_flag_bitsILi32EEENSU_INSB_IJNSC_ILi8EEESI_EEENSB_IJSI_SE_EEEEEEEvEENS13_INSA_18SM100_TMA_2SM_LOADES1E_vEEEENS_8epilogue10collective18CollectiveEpilogueINS1J_23Sm100TmaWarpSpecializedILi4ELi2ELi16ELb1ELb0EEEJNSB_IJNSC_ILi64EEESH_SJ_EEENSB_IJNSU_IS1O_SE_EENSU_INSB_IJNSC_ILi16EEESD_EEENSB_IJSE_S1O_EEEEEEEESL_NSB_IJNSB_IJlllEEESE_SW_EEESL_S1X_NS1J_6fusion15FusionCallbacksIS1N_NS1Y_17LinearCombinationISL_fSL_fLNS_15FloatRoundStyleE2EEES1P_S1V_JEEENSA_5SM1004TMEM4LOAD26SM100_TMEM_LOAD_32dp32b16xENSA_20SM90_TMA_LOAD_IM2COLENS15_INS16_ILi2ELi4ELi3EEES19_NSU_INSB_IJS1A_S1R_EEENSB_IJS1R_SE_EEEEEEENSA_39AutoVectorizingCopyWithAssumedAlignmentILi128EEENSA_21SM90_TMA_STORE_IM2COLES2D_S2F_S2F_EEEvvEEEEvNT_6ParamsE --------------------------
	.section	.text._ZN7cutlass13device_kernelINS_4conv6kernel13ConvUniversalINS1_16ConvProblemShapeILNS1_8OperatorE0ELi2EEENS1_10collective14CollectiveConvINS1_47MainloopSm100TmaUmmaWarpSpecializedImplicitGemmILS5_0ELi12ELi2ELi1ELi2EN4cute5tupleIJNSA_1CILi2EEENSC_ILi1EEESE_EEEEENSB_IJNSC_ILi128EEESH_NSB_IJNSC_ILi32EEEEEEEEENS_10tfloat32_tESL_NSA_8TiledMMAINSA_8MMA_AtomIJNSA_23SM100_MMA_TF32_2x1SM_SSISL_SL_fLi128ELi128ELNSA_4UMMA5MajorE0ELSQ_0ELNSP_7ScaleInE0ELSR_0EEEEEENSA_6LayoutINSB_IJSE_SE_SE_EEENSB_IJNSC_ILi0EEESW_SW_EEEEENSB_IJNSA_10UnderscoreESZ_SZ_EEEEENS7_6detail27Sm100ImplicitGemmTileTraitsINSA_25SM100_TMA_2SM_LOAD_IM2COLENSA_14ComposedLayoutINSA_7SwizzleILi3ELi4ELi3EEENSA_18smem_ptr_flag_bitsILi32EEENSU_INSB_IJNSC_ILi8EEESI_EEENSB_IJSI_SE_EEEEEEEvEENS13_INSA_18SM100_TMA_2SM_LOADES1E_vEEEENS_8epilogue10collective18CollectiveEpilogueINS1J_23Sm100TmaWarpSpecializedILi4ELi2ELi16ELb1ELb0EEEJNSB_IJNSC_ILi64EEESH_SJ_EEENSB_IJNSU_IS1O_SE_EENSU_INSB_IJNSC_ILi16EEESD_EEENSB_IJSE_S1O_EEEEEEEESL_NSB_IJNSB_IJlllEEESE_SW_EEESL_S1X_NS1J_6fusion15FusionCallbacksIS1N_NS1Y_17LinearCombinationISL_fSL_fLNS_15FloatRoundStyleE2EEES1P_S1V_JEEENSA_5SM1004TMEM4LOAD26SM100_TMEM_LOAD_32dp32b16xENSA_20SM90_TMA_LOAD_IM2COLENS15_INS16_ILi2ELi4ELi3EEES19_NSU_INSB_IJS1A_S1R_EEENSB_IJS1R_SE_EEEEEEENSA_39AutoVectorizingCopyWithAssumedAlignmentILi128EEENSA_21SM90_TMA_STORE_IM2COLES2D_S2F_S2F_EEEvvEEEEvNT_6ParamsE,"ax",@progbits
	.align	128
.text._ZN7cutlass13device_kernelINS_4conv6kernel13ConvUniversalINS1_16ConvProblemShapeILNS1_8OperatorE0ELi2EEENS1_10collective14CollectiveConvINS1_47MainloopSm100TmaUmmaWarpSpecializedImplicitGemmILS5_0ELi12ELi2ELi1ELi2EN4cute5tupleIJNSA_1CILi2EEENSC_ILi1EEESE_EEEEENSB_IJNSC_ILi128EEESH_NSB_IJNSC_ILi32EEEEEEEEENS_10tfloat32_tESL_NSA_8TiledMMAINSA_8MMA_AtomIJNSA_23SM100_MMA_TF32_2x1SM_SSISL_SL_fLi128ELi128ELNSA_4UMMA5MajorE0ELSQ_0ELNSP_7ScaleInE0ELSR_0EEEEEENSA_6LayoutINSB_IJSE_SE_SE_EEENSB_IJNSC_ILi0EEESW_SW_EEEEENSB_IJNSA_10UnderscoreESZ_SZ_EEEEENS7_6detail27Sm100ImplicitGemmTileTraitsINSA_25SM100_TMA_2SM_LOAD_IM2COLENSA_14ComposedLayoutINSA_7SwizzleILi3ELi4ELi3EEENSA_18smem_ptr_flag_bitsILi32EEENSU_INSB_IJNSC_ILi8EEESI_EEENSB_IJSI_SE_EEEEEEEvEENS13_INSA_18SM100_TMA_2SM_LOADES1E_vEEEENS_8epilogue10collective18CollectiveEpilogueINS1J_23Sm100TmaWarpSpecializedILi4ELi2ELi16ELb1ELb0EEEJNSB_IJNSC_ILi64EEESH_SJ_EEENSB_IJNSU_IS1O_SE_EENSU_INSB_IJNSC_ILi16EEESD_EEENSB_IJSE_S1O_EEEEEEEESL_NSB_IJNSB_IJlllEEESE_SW_EEESL_S1X_NS1J_6fusion15FusionCallbacksIS1N_NS1Y_17LinearCombinationISL_fSL_fLNS_15FloatRoundStyleE2EEES1P_S1V_JEEENSA_5SM1004TMEM4LOAD26SM100_TMEM_LOAD_32dp32b16xENSA_20SM90_TMA_LOAD_IM2COLENS15_INS16_ILi2ELi4ELi3EEES19_NSU_INSB_IJS1A_S1R_EEENSB_IJS1R_SE_EEEEEEENSA_39AutoVectorizingCopyWithAssumedAlignmentILi128EEENSA_21SM90_TMA_STORE_IM2COLES2D_S2F_S2F_EEEvvEEEEvNT_6ParamsE:
        .type           _ZN7cutlass13device_kernelINS_4conv6kernel13ConvUniversalINS1_16ConvProblemShapeILNS1_8OperatorE0ELi2EEENS1_10collective14CollectiveConvINS1_47MainloopSm100TmaUmmaWarpSpecializedImplicitGemmILS5_0ELi12ELi2ELi1ELi2EN4cute5tupleIJNSA_1CILi2EEENSC_ILi1EEESE_EEEEENSB_IJNSC_ILi128EEESH_NSB_IJNSC_ILi32EEEEEEEEENS_10tfloat32_tESL_NSA_8TiledMMAINSA_8MMA_AtomIJNSA_23SM100_MMA_TF32_2x1SM_SSISL_SL_fLi128ELi128ELNSA_4UMMA5MajorE0ELSQ_0ELNSP_7ScaleInE0ELSR_0EEEEEENSA_6LayoutINSB_IJSE_SE_SE_EEENSB_IJNSC_ILi0EEESW_SW_EEEEENSB_IJNSA_10UnderscoreESZ_SZ_EEEEENS7_6detail27Sm100ImplicitGemmTileTraitsINSA_25SM100_TMA_2SM_LOAD_IM2COLENSA_14ComposedLayoutINSA_7SwizzleILi3ELi4ELi3EEENSA_18smem_ptr_flag_bitsILi32EEENSU_INSB_IJNSC_ILi8EEESI_EEENSB_IJSI_SE_EEEEEEEvEENS13_INSA_18SM100_TMA_2SM_LOADES1E_vEEEENS_8epilogue10collective18CollectiveEpilogueINS1J_23Sm100TmaWarpSpecializedILi4ELi2ELi16ELb1ELb0EEEJNSB_IJNSC_ILi64EEESH_SJ_EEENSB_IJNSU_IS1O_SE_EENSU_INSB_IJNSC_ILi16EEESD_EEENSB_IJSE_S1O_EEEEEEEESL_NSB_IJNSB_IJlllEEESE_SW_EEESL_S1X_NS1J_6fusion15FusionCallbacksIS1N_NS1Y_17LinearCombinationISL_fSL_fLNS_15FloatRoundStyleE2EEES1P_S1V_JEEENSA_5SM1004TMEM4LOAD26SM100_TMEM_LOAD_32dp32b16xENSA_20SM90_TMA_LOAD_IM2COLENS15_INS16_ILi2ELi4ELi3EEES19_NSU_INSB_IJS1A_S1R_EEENSB_IJS1R_SE_EEEEEEENSA_39AutoVectorizingCopyWithAssumedAlignmentILi128EEENSA_21SM90_TMA_STORE_IM2COLES2D_S2F_S2F_EEEvvEEEEvNT_6ParamsE,@function
        .size           _ZN7cutlass13device_kernelINS_4conv6kernel13ConvUniversalINS1_16ConvProblemShapeILNS1_8OperatorE0ELi2EEENS1_10collective14CollectiveConvINS1_47MainloopSm100TmaUmmaWarpSpecializedImplicitGemmILS5_0ELi12ELi2ELi1ELi2EN4cute5tupleIJNSA_1CILi2EEENSC_ILi1EEESE_EEEEENSB_IJNSC_ILi128EEESH_NSB_IJNSC_ILi32EEEEEEEEENS_10tfloat32_tESL_NSA_8TiledMMAINSA_8MMA_AtomIJNSA_23SM100_MMA_TF32_2x1SM_SSISL_SL_fLi128ELi128ELNSA_4UMMA5MajorE0ELSQ_0ELNSP_7ScaleInE0ELSR_0EEEEEENSA_6LayoutINSB_IJSE_SE_SE_EEENSB_IJNSC_ILi0EEESW_SW_EEEEENSB_IJNSA_10UnderscoreESZ_SZ_EEEEENS7_6detail27Sm100ImplicitGemmTileTraitsINSA_25SM100_TMA_2SM_LOAD_IM2COLENSA_14ComposedLayoutINSA_7SwizzleILi3ELi4ELi3EEENSA_18smem_ptr_flag_bitsILi32EEENSU_INSB_IJNSC_ILi8EEESI_EEENSB_IJSI_SE_EEEEEEEvEENS13_INSA_18SM100_TMA_2SM_LOADES1E_vEEEENS_8epilogue10collective18CollectiveEpilogueINS1J_23Sm100TmaWarpSpecializedILi4ELi2ELi16ELb1ELb0EEEJNSB_IJNSC_ILi64EEESH_SJ_EEENSB_IJNSU_IS1O_SE_EENSU_INSB_IJNSC_ILi16EEESD_EEENSB_IJSE_S1O_EEEEEEEESL_NSB_IJNSB_IJlllEEESE_SW_EEESL_S1X_NS1J_6fusion15FusionCallbacksIS1N_NS1Y_17LinearCombinationISL_fSL_fLNS_15FloatRoundStyleE2EEES1P_S1V_JEEENSA_5SM1004TMEM4LOAD26SM100_TMEM_LOAD_32dp32b16xENSA_20SM90_TMA_LOAD_IM2COLENS15_INS16_ILi2ELi4ELi3EEES19_NSU_INSB_IJS1A_S1R_EEENSB_IJS1R_SE_EEEEEEENSA_39AutoVectorizingCopyWithAssumedAlignmentILi128EEENSA_21SM90_TMA_STORE_IM2COLES2D_S2F_S2F_EEEvvEEEEvNT_6ParamsE,(.L_x_212 - _ZN7cutlass13device_kernelINS_4conv6kernel13ConvUniversalINS1_16ConvProblemShapeILNS1_8OperatorE0ELi2EEENS1_10collective14CollectiveConvINS1_47MainloopSm100TmaUmmaWarpSpecializedImplicitGemmILS5_0ELi12ELi2ELi1ELi2EN4cute5tupleIJNSA_1CILi2EEENSC_ILi1EEESE_EEEEENSB_IJNSC_ILi128EEESH_NSB_IJNSC_ILi32EEEEEEEEENS_10tfloat32_tESL_NSA_8TiledMMAINSA_8MMA_AtomIJNSA_23SM100_MMA_TF32_2x1SM_SSISL_SL_fLi128ELi128ELNSA_4UMMA5MajorE0ELSQ_0ELNSP_7ScaleInE0ELSR_0EEEEEENSA_6LayoutINSB_IJSE_SE_SE_EEENSB_IJNSC_ILi0EEESW_SW_EEEEENSB_IJNSA_10UnderscoreESZ_SZ_EEEEENS7_6detail27Sm100ImplicitGemmTileTraitsINSA_25SM100_TMA_2SM_LOAD_IM2COLENSA_14ComposedLayoutINSA_7SwizzleILi3ELi4ELi3EEENSA_18smem_ptr_flag_bitsILi32EEENSU_INSB_IJNSC_ILi8EEESI_EEENSB_IJSI_SE_EEEEEEEvEENS13_INSA_18SM100_TMA_2SM_LOADES1E_vEEEENS_8epilogue10collective18CollectiveEpilogueINS1J_23Sm100TmaWarpSpecializedILi4ELi2ELi16ELb1ELb0EEEJNSB_IJNSC_ILi64EEESH_SJ_EEENSB_IJNSU_IS1O_SE_EENSU_INSB_IJNSC_ILi16EEESD_EEENSB_IJSE_S1O_EEEEEEEESL_NSB_IJNSB_IJlllEEESE_SW_EEESL_S1X_NS1J_6fusion15FusionCallbacksIS1N_NS1Y_17LinearCombinationISL_fSL_fLNS_15FloatRoundStyleE2EEES1P_S1V_JEEENSA_5SM1004TMEM4LOAD26SM100_TMEM_LOAD_32dp32b16xENSA_20SM90_TMA_LOAD_IM2COLENS15_INS16_ILi2ELi4ELi3EEES19_NSU_INSB_IJS1A_S1R_EEENSB_IJS1R_SE_EEEEEEENSA_39AutoVectorizingCopyWithAssumedAlignmentILi128EEENSA_21SM90_TMA_STORE_IM2COLES2D_S2F_S2F_EEEvvEEEEvNT_6ParamsE)
        .other          _ZN7cutlass13device_kernelINS_4conv6kernel13ConvUniversalINS1_16ConvProblemShapeILNS1_8OperatorE0ELi2EEENS1_10collective14CollectiveConvINS1_47MainloopSm100TmaUmmaWarpSpecializedImplicitGemmILS5_0ELi12ELi2ELi1ELi2EN4cute5tupleIJNSA_1CILi2EEENSC_ILi1EEESE_EEEEENSB_IJNSC_ILi128EEESH_NSB_IJNSC_ILi32EEEEEEEEENS_10tfloat32_tESL_NSA_8TiledMMAINSA_8MMA_AtomIJNSA_23SM100_MMA_TF32_2x1SM_SSISL_SL_fLi128ELi128ELNSA_4UMMA5MajorE0ELSQ_0ELNSP_7ScaleInE0ELSR_0EEEEEENSA_6LayoutINSB_IJSE_SE_SE_EEENSB_IJNSC_ILi0EEESW_SW_EEEEENSB_IJNSA_10UnderscoreESZ_SZ_EEEEENS7_6detail27Sm100ImplicitGemmTileTraitsINSA_25SM100_TMA_2SM_LOAD_IM2COLENSA_14ComposedLayoutINSA_7SwizzleILi3ELi4ELi3EEENSA_18smem_ptr_flag_bitsILi32EEENSU_INSB_IJNSC_ILi8EEESI_EEENSB_IJSI_SE_EEEEEEEvEENS13_INSA_18SM100_TMA_2SM_LOADES1E_vEEEENS_8epilogue10collective18CollectiveEpilogueINS1J_23Sm100TmaWarpSpecializedILi4ELi2ELi16ELb1ELb0EEEJNSB_IJNSC_ILi64EEESH_SJ_EEENSB_IJNSU_IS1O_SE_EENSU_INSB_IJNSC_ILi16EEESD_EEENSB_IJSE_S1O_EEEEEEEESL_NSB_IJNSB_IJlllEEESE_SW_EEESL_S1X_NS1J_6fusion15FusionCallbacksIS1N_NS1Y_17LinearCombinationISL_fSL_fLNS_15FloatRoundStyleE2EEES1P_S1V_JEEENSA_5SM1004TMEM4LOAD26SM100_TMEM_LOAD_32dp32b16xENSA_20SM90_TMA_LOAD_IM2COLENS15_INS16_ILi2ELi4ELi3EEES19_NSU_INSB_IJS1A_S1R_EEENSB_IJS1R_SE_EEEEEEENSA_39AutoVectorizingCopyWithAssumedAlignmentILi128EEENSA_21SM90_TMA_STORE_IM2COLES2D_S2F_S2F_EEEvvEEEEvNT_6ParamsE,@"STO_CUDA_ENTRY STV_DEFAULT"
_ZN7cutlass13device_kernelINS_4conv6kernel13ConvUniversalINS1_16ConvProblemShapeILNS1_8OperatorE0ELi2EEENS1_10collective14CollectiveConvINS1_47MainloopSm100TmaUmmaWarpSpecializedImplicitGemmILS5_0ELi12ELi2ELi1ELi2EN4cute5tupleIJNSA_1CILi2EEENSC_ILi1EEESE_EEEEENSB_IJNSC_ILi128EEESH_NSB_IJNSC_ILi32EEEEEEEEENS_10tfloat32_tESL_NSA_8TiledMMAINSA_8MMA_AtomIJNSA_23SM100_MMA_TF32_2x1SM_SSISL_SL_fLi128ELi128ELNSA_4UMMA5MajorE0ELSQ_0ELNSP_7ScaleInE0ELSR_0EEEEEENSA_6LayoutINSB_IJSE_SE_SE_EEENSB_IJNSC_ILi0EEESW_SW_EEEEENSB_IJNSA_10UnderscoreESZ_SZ_EEEEENS7_6detail27Sm100ImplicitGemmTileTraitsINSA_25SM100_TMA_2SM_LOAD_IM2COLENSA_14ComposedLayoutINSA_7SwizzleILi3ELi4ELi3EEENSA_18smem_ptr_flag_bitsILi32EEENSU_INSB_IJNSC_ILi8EEESI_EEENSB_IJSI_SE_EEEEEEEvEENS13_INSA_18SM100_TMA_2SM_LOADES1E_vEEEENS_8epilogue10collective18CollectiveEpilogueINS1J_23Sm100TmaWarpSpecializedILi4ELi2ELi16ELb1ELb0EEEJNSB_IJNSC_ILi64EEESH_SJ_EEENSB_IJNSU_IS1O_SE_EENSU_INSB_IJNSC_ILi16EEESD_EEENSB_IJSE_S1O_EEEEEEEESL_NSB_IJNSB_IJlllEEESE_SW_EEESL_S1X_NS1J_6fusion15FusionCallbacksIS1N_NS1Y_17LinearCombinationISL_fSL_fLNS_15FloatRoundStyleE2EEES1P_S1V_JEEENSA_5SM1004TMEM4LOAD26SM100_TMEM_LOAD_32dp32b16xENSA_20SM90_TMA_LOAD_IM2COLENS15_INS16_ILi2ELi4ELi3EEES19_NSU_INSB_IJS1A_S1R_EEENSB_IJS1R_SE_EEEEEEENSA_39AutoVectorizingCopyWithAssumedAlignmentILi128EEENSA_21SM90_TMA_STORE_IM2COLES2D_S2F_S2F_EEEvvEEEEvNT_6ParamsE:
[----:B------:R-:W1:Y:S01]  /*0000*/  LDC R1, c[0x0][0x37c] ;  /* 0x0000df00ff017b82 */ /* 0x000e620000000800 */
[----:B------:R-:W2:Y:S01]  /*0010*/  S2R R74, SR_TID.X ;  /* 0x00000000004a7919 */ /* 0x000ea20000002100 */
[----:B------:R-:W3:Y:S06]  /*0020*/  LDCU.64 UR8, c[0x0][0x890] ;  /* 0x00011200ff0877ac */ /* 0x000eec0008000a00 */
[----:B------:R-:W4:Y:S01]  /*0030*/  S2UR UR4, SR_CgaCtaId ;  /* 0x00000000000479c3 */ /* 0x000f220000008800 */
[----:B-1----:R-:W-:Y:S01]  /*0040*/  VIADD R1, R1, 0xfffffff8 ;  /* 0xfffffff801017836 */ /* 0x002fe20000000000 */
[----:B------:R-:W-:-:S02]  /*0050*/  PRMT R62, RZ, 0x7610, R62 ;  /* 0x00007610ff3e7816 */ /* 0x000fc4000000003e */
[----:B------:R-:W-:Y:S02]  /*0060*/  ELECT P1, URZ, PT ;  /* 0x0000000000ff782f */ /* 0x000fe40003820000 */
[----:B------:R-:W-:Y:S01]  /*0070*/  R2UR UR43, R1 ;  /* 0x00000000012b72ca */ /* 0x000fe200000e0000 */
[----:B---3--:R-:W-:-:S04]  /*0080*/  UISETP.NE.U32.AND UP0, UPT, UR8, URZ, UPT ;  /* 0x000000ff0800728c */ /* 0x008fc8000bf05070 */
[----:B------:R-:W-:Y:S02]  /*0090*/  UISETP.NE.AND.EX UP0, UPT, UR9, URZ, UPT, UP0 ;  /* 0x000000ff0900728c */ /* 0x000fe4000bf05300 */
[----:B----4-:R-:W-:Y:S02]  /*00a0*/  ULOP3.LUT UR38, UR4, 0x1, URZ, 0xc0, !UPT ;  /* 0x0000000104267892 */ /* 0x010fe4000f8ec0ff */
[----:B------:R-:W-:Y:S01]  /*00b0*/  ULOP3.LUT UR37, UR4, 0x1, URZ, 0x3c, !UPT ;  /* 0x0000000104257892 */ /* 0x000fe2000f8e3cff */
[----:B--2---:R-:W-:-:S05]  /*00c0*/  SHF.R.U32.HI R63, RZ, 0x5, R74 ;  /* 0x00000005ff3f7819 */ /* 0x004fca000001164a */
[----:B------:R-:W1:Y:S02]  /*00d0*/  SHFL.IDX PT, R0, R63, RZ, 0x1f ;  /* 0x00001fff3f007589 */ /* 0x000e6400000e0000 */
[----:B-1----:R-:W-:Y:S01]  /*00e0*/  R2UR UR18, R0 ;  /* 0x00000000001272ca */ /* 0x002fe200000e0000 */
[----:B------:R-:W-:-:S14]  /*00f0*/  BRA.U UP0, `(.L_x_0) ;  /* 0x0000000100307547 */ /* 0x000fdc000b800000 */
[----:B------:R-:W1:Y:S02]  /*0100*/  LDCU.64 UR4, c[0x0][0x888] ;  /* 0x00011100ff0477ac */ /* 0x000e640008000a00 */
[----:B-1----:R-:W-:-:S04]  /*0110*/  UISETP.NE.U32.AND UP0, UPT, UR4, URZ, UPT ;  /* 0x000000ff0400728c */ /* 0x002fc8000bf05070 */
[----:B------:R-:W-:-:S09]  /*0120*/  UISETP.NE.AND.EX UP0, UPT, UR5, URZ, UPT, UP0 ;  /* 0x000000ff0500728c */ /* 0x000fd2000bf05300 */
[----:B------:R-:W-:Y:S05]  /*0130*/  BRA.U !UP0, `(.L_x_1) ;  /* 0x0000000108147547 */ /* 0x000fea000b800000 */
[----:B------:R-:W1:Y:S01]  /*0140*/  LDC.64 R2, c[0x0][0x888] ;  /* 0x00022200ff027b82 */ /* 0x000e620000000a00 */
[----:B------:R-:W1:Y:S02]  /*0150*/  LDCU.64 UR4, c[0x0][0x358] ;  /* 0x00006b00ff0477ac */ /* 0x000e640008000a00 */
[----:B-1----:R1:W5:Y:S01]  /*0160*/  LDG.E R27, desc[UR4][R2.64] ;  /* 0x00000004021b7981 */ /* 0x002362000c1e1900 */
[----:B------:R-:W-:Y:S01]  /*0170*/  HFMA2 R62, -RZ, RZ, 0, 5.9604644775390625e-08 ;  /* 0x00000001ff3e7431 */ /* 0x000fe200000001ff */
[----:B------:R-:W-:Y:S05]  /*0180*/  BRA `(.L_x_0) ;  /* 0x00000000000c7947 */ /* 0x000fea0003800000 */
.L_x_1:
[----:B------:R-:W1:Y:S01]  /*0190*/  LDCU UR4, c[0x0][0x880] ;  /* 0x00011000ff0477ac */ /* 0x000e620008000800 */
[----:B------:R-:W-:Y:S01]  /*01a0*/  HFMA2 R62, -RZ, RZ, 0, 5.9604644775390625e-08 ;  /* 0x00000001ff3e7431 */ /* 0x000fe200000001ff */
[----:B-1----:R-:W-:-:S07]  /*01b0*/  MOV R27, UR4 ;  /* 0x00000004001b7c02 */ /* 0x002fce0008000f00 */
.L_x_0:
[----:B------:R-:W2:Y:S02]  /*01c0*/  LDCU.64 UR4, c[0x0][0x8b0] ;  /* 0x00011600ff0477ac */ /* 0x000ea40008000a00 */
[----:B--2---:R-:W-:-:S04]  /*01d0*/  UISETP.NE.U32.AND UP0, UPT, UR4, URZ, UPT ;  /* 0x000000ff0400728c */ /* 0x004fc8000bf05070 */
[----:B------:R-:W-:-:S09]  /*01e0*/  UISETP.NE.AND.EX UP0, UPT, UR5, URZ, UPT, UP0 ;  /* 0x000000ff0500728c */ /* 0x000fd2000bf05300 */
[----:B------:R-:W-:Y:S05]  /*01f0*/  BRA.U UP0, `(.L_x_2) ;  /* 0x0000000100287547 */ /* 0x000fea000b800000 */
[----:B------:R-:W2:Y:S02]  /*0200*/  LDCU.64 UR4, c[0x0][0x8a8] ;  /* 0x00011500ff0477ac */ /* 0x000ea40008000a00 */
[----:B--2---:R-:W-:-:S04]  /*0210*/  UISETP.NE.U32.AND UP0, UPT, UR4, URZ, UPT ;  /* 0x000000ff0400728c */ /* 0x004fc8000bf05070 */
[----:B------:R-:W-:-:S09]  /*0220*/  UISETP.NE.AND.EX UP0, UPT, UR5, URZ, UPT, UP0 ;  /* 0x000000ff0500728c */ /* 0x000fd2000bf05300 */
[----:B------:R-:W-:Y:S05]  /*0230*/  BRA.U !UP0, `(.L_x_3) ;  /* 0x0000000108107547 */ /* 0x000fea000b800000 */
[----:B------:R-:W2:Y:S01]  /*0240*/  LDC.64 R24, c[0x0][0x8a8] ;  /* 0x00022a00ff187b82 */ /* 0x000ea20000000a00 */
[----:B------:R-:W2:Y:S02]  /*0250*/  LDCU.64 UR4, c[0x0][0x358] ;  /* 0x00006b00ff0477ac */ /* 0x000ea40008000a00 */
[----:B--2---:R2:W5:Y:S01]  /*0260*/  LDG.E R24, desc[UR4][R24.64] ;  /* 0x0000000418187981 */ /* 0x004562000c1e1900 */
[----:B------:R-:W-:Y:S05]  /*0270*/  BRA `(.L_x_2) ;  /* 0x0000000000087947 */ /* 0x000fea0003800000 */
.L_x_3:
[----:B------:R-:W2:Y:S02]  /*0280*/  LDCU UR4, c[0x0][0x8a0] ;  /* 0x00011400ff0477ac */ /* 0x000ea40008000800 */
[----:B--2---:R-:W-:Y:S02]  /*0290*/  MOV R24, UR4 ;  /* 0x0000000400187c02 */ /* 0x004fe40008000f00 */
.L_x_2:
[----:B------:R-:W-:Y:S01]  /*02a0*/  IMAD.U32 R0, RZ, RZ, UR18 ;  /* 0x00000012ff007e24 */ /* 0x000fe2000f8e00ff */
[----:B------:R-:W-:Y:S04]  /*02b0*/  BSSY.RECONVERGENT B0, `(.L_x_4) ;  /* 0x000000c000007945 */ /* 0x000fe80003800200 */
[C---:B------:R-:W-:Y:S02]  /*02c0*/  ISETP.NE.OR P2, PT, R0.reuse, 0x1, !P1 ;  /* 0x000000010000780c */ /* 0x040fe40004f45670 */
[----:B------:R-:W-:-:S11]  /*02d0*/  ISETP.NE.OR P0, PT, R0, 0x3, !P1 ;  /* 0x000000030000780c */ /* 0x000fd60004f05670 */
[----:B------:R-:W-:Y:S05]  /*02e0*/  @P2 BRA `(.L_x_5) ;  /* 0x0000000000202947 */ /* 0x000fea0003800000 */
[----:B------:R-:W3:Y:S02]  /*02f0*/  LDCU.64 UR4, c[0x0][0x348] ;  /* 0x00006900ff0477ac */ /* 0x000ee40008000a00 */
[----:B---3--:R-:W-:Y:S02]  /*0300*/  UIADD3 UR6, UP1, UPT, UR4, 0x80, URZ ;  /* 0x0000008004067890 */ /* 0x008fe4000ff3e0ff */
[----:B------:R-:W-:Y:S02]  /*0310*/  UIADD3 UR4, UP0, UPT, UR4, 0x180, URZ ;  /* 0x0000018004047890 */ /* 0x000fe4000ff1e0ff */
[----:B------:R-:W-:Y:S02]  /*0320*/  UIADD3.X UR7, UPT, UPT, URZ, UR5, URZ, UP1, !UPT ;  /* 0x00000005ff077290 */ /* 0x000fe40008ffe4ff */
[----:B------:R-:W-:-:S07]  /*0330*/  UIADD3.X UR5, UPT, UPT, URZ, UR5, URZ, UP0, !UPT ;  /* 0x00000005ff057290 */ /* 0x000fce00087fe4ff */
[----:B------:R3:W-:Y:S02]  /*0340*/  UTMACCTL.PF [UR6] ;  /* 0x00000000060079b9 */ /* 0x0007e40008040000 */
[----:B------:R3:W-:Y:S02]  /*0350*/  UTMACCTL.PF [UR4] ;  /* 0x00000000040079b9 */ /* 0x0007e40008040000 */
[----:B---3--:R-:W-:Y:S01]  /*0360*/  NOP ;  /* 0x0000000000007918 */ /* 0x008fe20000000000 */
.L_x_5:
[----:B------:R-:W-:Y:S05]  /*0370*/  BSYNC.RECONVERGENT B0 ;  /* 0x0000000000007941 */ /* 0x000fea0003800200 */
.L_x_4:
[----:B------:R-:W-:Y:S04]  /*0380*/  BSSY.RECONVERGENT B0, `(.L_x_6) ;  /* 0x000000a000007945 */ /* 0x000fe80003800200 */
        /* <DEDUP_REMOVED lines=9> */
.L_x_7:
[----:B------:R-:W-:Y:S05]  /*0420*/  BSYNC.RECONVERGENT B0 ;  /* 0x0000000000007941 */ /* 0x000fea0003800200 */
.L_x_6:
[----:B------:R-:W3:Y:S01]  /*0430*/  LDCU.64 UR4, c[0x0][0x888] ;  /* 0x00011100ff0477ac */ /* 0x000ee20008000a00 */
[----:B------:R-:W-:Y:S02]  /*0440*/  UISETP.EQ.U32.AND UP2, UPT, UR8, URZ, UPT ;  /* 0x000000ff0800728c */ /* 0x000fe4000bf42070 */
[----:B------:R-:W-:Y:S02]  /*0450*/  UPLOP3.LUT UP3, UPT, UPT, UPT, UPT, 0x80, 0x8 ;  /* 0x000000000008789c */ /* 0x000fe40003f6f070 */
[----:B---3--:R-:W-:-:S04]  /*0460*/  UISETP.NE.U32.AND UP0, UPT, UR4, URZ, UPT ;  /* 0x000000ff0400728c */ /* 0x008fc8000bf05070 */
[----:B------:R-:W-:-:S04]  /*0470*/  UISETP.NE.AND.EX UP1, UPT, UR5, URZ, UPT, UP0 ;  /* 0x000000ff0500728c */ /* 0x000fc8000bf25300 */
[----:B------:R-:W-:-:S04]  /*0480*/  UISETP.EQ.OR.EX UP4, UPT, UR9, URZ, !UP1, UP2 ;  /* 0x000000ff0900728c */ /* 0x000fc8000cf82720 */
[----:B------:R-:W-:-:S06]  /*0490*/  UP2UR UR4, UPR, URZ, 0x10 ;  /* 0x00000010ff047883 */ /* 0x000fcc0008000000 */
[----:B------:R-:W-:Y:S01]  /*04a0*/  MOV R66, UR4 ;  /* 0x0000000400427c02 */ /* 0x000fe20008000f00 */
[----:B------:R-:W-:Y:S06]  /*04b0*/  BRA.U !UP4, `(.L_x_8) ;  /* 0x000000010c207547 */ /* 0x000fec000b800000 */
[----:B------:R-:W-:Y:S01]  /*04c0*/  UISETP.NE.U32.AND UP2, UPT, UR8, URZ, UPT ;  /* 0x000000ff0800728c */ /* 0x000fe2000bf45070 */
[----:B-----5:R-:W-:Y:S01]  /*04d0*/  FSETP.NEU.AND P0, PT, R27, RZ, PT ;  /* 0x000000ff1b00720b */ /* 0x020fe20003f0d000 */
[----:B------:R-:W-:Y:S02]  /*04e0*/  USEL UR4, URZ, 0xffffffff, UP1 ;  /* 0xffffffffff047887 */ /* 0x000fe40008800000 */
[----:B------:R-:W-:-:S10]  /*04f0*/  UISETP.NE.AND.EX UP2, UPT, UR9, URZ, UPT, UP2 ;  /* 0x000000ff0900728c */ /* 0x000fd4000bf45320 */
[----:B------:R-:W-:Y:S01]  /*0500*/  VOTEU.ANY UP0, P0 ;  /* 0x0000000000ff7886 */ /* 0x000fe20000000100 */
[----:B------:R-:W-:-:S04]  /*0510*/  @!UP2 USEL UR4, URZ, 0xffffffff, UP0 ;  /* 0xffffffffff04a887 */ /* 0x000fc80008000000 */
[----:B------:R-:W-:-:S04]  /*0520*/  ULOP3.LUT UR4, UR4, 0x1, URZ, 0xc0, !UPT ;  /* 0x0000000104047892 */ /* 0x000fc8000f8ec0ff */
[----:B------:R-:W-:-:S11]  /*0530*/  UISETP.NE.U32.AND UP3, UPT, UR4, 0x1, UPT ;  /* 0x000000010400788c */ /* 0x000fd6000bf65070 */
.L_x_8:
[----:B------:R-:W3:Y:S01]  /*0540*/  SHFL.IDX PT, R0, R63, RZ, 0x1f ;  /* 0x00001fff3f007589 */ /* 0x000ee200000e0000 */
[----:B------:R-:W-:Y:S02]  /*0550*/  UISETP.NE.AND UP5, UPT, UR18, 0x2, UPT ;  /* 0x000000021200788c */ /* 0x000fe4000bfa5270 */
[----:B------:R-:W-:Y:S02]  /*0560*/  UISETP.NE.AND UP0, UPT, UR18, 0x2, UPT ;  /* 0x000000021200788c */ /* 0x000fe4000bf05270 */
[----:B------:R-:W-:Y:S02]  /*0570*/  UISETP.NE.OR UP2, UPT, UR38, URZ, UP5 ;  /* 0x000000ff2600728c */ /* 0x000fe4000af45670 */
[----:B------:R-:W-:-:S04]  /*0580*/  USEL UR67, URZ, 0x1, UP0 ;  /* 0x00000001ff437887 */ /* 0x000fc80008000000 */
[----:B------:R-:W-:Y:S02]  /*0590*/  PLOP3.LUT P3, PT, P1, PT, UP2, 0xae, 0xea ;  /* 0x0000000000ea781c */ /* 0x000fe40000f6f52e */
[----:B---3--:R-:W-:-:S13]  /*05a0*/  ISETP.NE.AND P0, PT, R0, RZ, PT ;  /* 0x000000ff0000720c */ /* 0x008fda0003f05270 */
[----:B------:R-:W-:Y:S05]  /*05b0*/  @P0 BRA `(.L_x_9) ;  /* 0x0000000000940947 */ /* 0x000fea0003800000 */
[----:B------:R-:W-:Y:S01]  /*05c0*/  ELECT P0, URZ, PT ;  /* 0x0000000000ff782f */ /* 0x000fe20003800000 */
[----:B------:R-:W-:-:S12]  /*05d0*/  BSSY.RECONVERGENT B0, `(.L_x_9) ;  /* 0x0000023000007945 */ /* 0x000fd80003800200 */
[----:B------:R-:W-:Y:S05]  /*05e0*/  @!P0 BRA `(.L_x_10) ;  /* 0x0000000000848947 */ /* 0x000fea0003800000 */
[----:B------:R-:W3:Y:S01]  /*05f0*/  S2UR UR5, SR_CgaCtaId ;  /* 0x00000000000579c3 */ /* 0x000ee20000008800 */
[----:B------:R-:W-:Y:S01]  /*0600*/  UMOV UR4, 0x400 ;  /* 0x0000040000047882 */ /* 0x000fe20000000000 */
[----:B------:R-:W-:Y:S02]  /*0610*/  UMOV UR6, 0x1 ;  /* 0x0000000100067882 */ /* 0x000fe40000000000 */
[----:B------:R-:W-:-:S04]  /*0620*/  UIADD3 UR6, UPT, UPT, -UR6, 0x100000, URZ ;  /* 0x0010000006067890 */ /* 0x000fc8000fffe1ff */
[----:B------:R-:W-:Y:S02]  /*0630*/  USHF.L.U32 UR7, UR6, 0xb, URZ ;  /* 0x0000000b06077899 */ /* 0x000fe400080006ff */
[----:B------:R-:W-:Y:S02]  /*0640*/  USHF.L.U32 UR6, UR6, 0x1, URZ ;  /* 0x0000000106067899 */ /* 0x000fe400080006ff */
[----:B---3--:R-:W-:Y:S01]  /*0650*/  ULEA UR4, UR5, UR4, 0x18 ;  /* 0x0000000405047291 */ /* 0x008fe2000f8ec0ff */
[----:B------:R-:W3:Y:S11]  /*0660*/  FENCE.VIEW.ASYNC.S ;  /* 0x00000000000073c6 */ /* 0x000ef60000000000 */
[----:B---3--:R3:W4:Y:S01]  /*0670*/  SYNCS.EXCH.64 URZ, [UR4], UR6 ;  /* 0x0000000604ff75b2 */ /* 0x0087220008000100 */
[----:B------:R3:W1:Y:S01]  /*0680*/  SYNCS.EXCH.64 URZ, [UR4+0x60], UR6 ;  /* 0x0000600604ff75b2 */ /* 0x0006620008000100 */
        /* <DEDUP_REMOVED lines=21> */
[----:B------:R3:W1:Y:S02]  /*07e0*/  SYNCS.EXCH.64 URZ, [UR4+0xb8], UR6 ;  /* 0x0000b80604ff75b2 */ /* 0x0006640008000100 */
[----:B---34-:R-:W-:Y:S01]  /*07f0*/  NOP ;  /* 0x0000000000007918 */ /* 0x018fe20000000000 */
.L_x_10:
[----:B------:R-:W-:Y:S05]  /*0800*/  BSYNC.RECONVERGENT B0 ;  /* 0x0000000000007941 */ /* 0x000fea0003800200 */
.L_x_9:
[----:B------:R-:W3:Y:S01]  /*0810*/  SHFL.IDX PT, R0, R63, RZ, 0x1f ;  /* 0x00001fff3f007589 */ /* 0x000ee200000e0000 */
[----:B------:R-:W-:Y:S01]  /*0820*/  NOP ;  /* 0x0000000000007918 */ /* 0x000fe20000000000 */
[----:B---3--:R-:W-:-:S13]  /*0830*/  ISETP.NE.AND P0, PT, R0, 0x1, PT ;  /* 0x000000010000780c */ /* 0x008fda0003f05270 */
[----:B------:R-:W-:Y:S05]  /*0840*/  @P0 BRA `(.L_x_11) ;  /* 0x0000000000580947 */ /* 0x000fea0003800000 */
[----:B------:R-:W3:Y:S01]  /*0850*/  S2UR UR5, SR_CgaCtaId ;  /* 0x00000000000579c3 */ /* 0x000ee20000008800 */
[----:B------:R-:W-:Y:S01]  /*0860*/  UMOV UR4, 0x400 ;  /* 0x0000040000047882 */ /* 0x000fe20000000000 */
[----:B------:R-:W-:Y:S01]  /*0870*/  UMOV UR8, 0x20 ;  /* 0x0000002000087882 */ /* 0x000fe20000000000 */
[----:B------:R-:W-:Y:S01]  /*0880*/  UMOV UR6, 0x80 ;  /* 0x0000008000067882 */ /* 0x000fe20000000000 */
[----:B------:R-:W-:-:S04]  /*0890*/  UIADD3 UR8, UPT, UPT, -UR8, 0x100000, URZ ;  /* 0x0010000008087890 */ /* 0x000fc8000fffe1ff */
[----:B------:R-:W-:Y:S02]  /*08a0*/  USHF.L.U32 UR9, UR8, 0xb, URZ ;  /* 0x0000000b08097899 */ /* 0x000fe400080006ff */
[----:B------:R-:W-:Y:S02]  /*08b0*/  USHF.L.U32 UR8, UR8, 0x1, URZ ;  /* 0x0000000108087899 */ /* 0x000fe400080006ff */
[----:B------:R-:W-:-:S04]  /*08c0*/  UIADD3 UR6, UPT, UPT, -UR6, 0x100000, URZ ;  /* 0x0010000006067890 */ /* 0x000fc8000fffe1ff */
[----:B------:R-:W-:Y:S02]  /*08d0*/  USHF.L.U32 UR7, UR6, 0xb, URZ ;  /* 0x0000000b06077899 */ /* 0x000fe400080006ff */
[----:B------:R-:W-:Y:S01]  /*08e0*/  USHF.L.U32 UR6, UR6, 0x1, URZ ;  /* 0x0000000106067899 */ /* 0x000fe200080006ff */
[----:B------:R-:W-:Y:S01]  /*08f0*/  ELECT P0, URZ, PT ;  /* 0x0000000000ff782f */ /* 0x000fe20003800000 */
[----:B---3--:R-:W-:Y:S01]  /*0900*/  ULEA UR4, UR5, UR4, 0x18 ;  /* 0x0000000405047291 */ /* 0x008fe2000f8ec0ff */
[----:B------:R-:W3:Y:S11]  /*0910*/  FENCE.VIEW.ASYNC.S ;  /* 0x00000000000073c6 */ /* 0x000ef60000000000 */
[----:B---3--:R3:W4:Y:S01]  /*0920*/  SYNCS.EXCH.64 URZ, [UR4+0xc0], UR8 ;  /* 0x0000c00804ff75b2 */ /* 0x0087220008000100 */
[----:B------:R3:W1:Y:S01]  /*0930*/  SYNCS.EXCH.64 URZ, [UR4+0xe0], UR6 ;  /* 0x0000e00604ff75b2 */ /* 0x0006620008000100 */
[----:B------:R3:W1:Y:S01]  /*0940*/  SYNCS.EXCH.64 URZ, [UR4+0xc8], UR8 ;  /* 0x0000c80804ff75b2 */ /* 0x0006620008000100 */
[----:B------:R3:W1:Y:S01]  /*0950*/  SYNCS.EXCH.64 URZ, [UR4+0xe8], UR6 ;  /* 0x0000e80604ff75b2 */ /* 0x0006620008000100 */
[----:B------:R3:W1:Y:S01]  /*0960*/  SYNCS.EXCH.64 URZ, [UR4+0xd0], UR8 ;  /* 0x0000d00804ff75b2 */ /* 0x0006620008000100 */
[----:B------:R3:W1:Y:S01]  /*0970*/  SYNCS.EXCH.64 URZ, [UR4+0xf0], UR6 ;  /* 0x0000f00604ff75b2 */ /* 0x0006620008000100 */
[----:B------:R3:W1:Y:S01]  /*0980*/  SYNCS.EXCH.64 URZ, [UR4+0xd8], UR8 ;  /* 0x0000d80804ff75b2 */ /* 0x0006620008000100 */
[----:B------:R3:W1:Y:S01]  /*0990*/  SYNCS.EXCH.64 URZ, [UR4+0xf8], UR6 ;  /* 0x0000f80604ff75b2 */ /* 0x0006620008000100 */
[----:B------:R-:W-:Y:S01]  /*09a0*/  NOP ;  /* 0x0000000000007918 */ /* 0x000fe20000000000 */
.L_x_11:
[----:B------:R-:W2:Y:S01]  /*09b0*/  SHFL.IDX PT, R0, R63, RZ, 0x1f ;  /* 0x00001fff3f007589 */ /* 0x000ea200000e0000 */
[----:B------:R-:W-:Y:S01]  /*09c0*/  NOP ;  /* 0x0000000000007918 */ /* 0x000fe20000000000 */
[----:B--2---:R-:W-:-:S13]  /*09d0*/  ISETP.NE.AND P0, PT, R0, 0x3, PT ;  /* 0x000000030000780c */ /* 0x004fda0003f05270 */
[----:B------:R-:W-:Y:S05]  /*09e0*/  @P0 BRA `(.L_x_12) ;  /* 0x0000000000300947 */ /* 0x000fea0003800000 */
[----:B------:R-:W2:Y:S01]  /*09f0*/  S2UR UR5, SR_CgaCtaId ;  /* 0x00000000000579c3 */ /* 0x000ea20000008800 */
[----:B---3--:R-:W-:Y:S01]  /*0a00*/  UMOV UR4, 0x400 ;  /* 0x0000040000047882 */ /* 0x008fe20000000000 */
[----:B------:R-:W-:Y:S01]  /*0a10*/  UMOV UR6, 0x20 ;  /* 0x0000002000067882 */ /* 0x000fe20000000000 */
[----:B------:R-:W-:Y:S01]  /*0a20*/  ELECT P0, URZ, PT ;  /* 0x0000000000ff782f */ /* 0x000fe20003800000 */
[----:B------:R-:W-:-:S04]  /*0a30*/  UIADD3 UR6, UPT, UPT, -UR6, 0x100000, URZ ;  /* 0x0010000006067890 */ /* 0x000fc8000fffe1ff */
[----:B------:R-:W-:Y:S02]  /*0a40*/  USHF.L.U32 UR7, UR6, 0xb, URZ ;  /* 0x0000000b06077899 */ /* 0x000fe400080006ff */
[----:B------:R-:W-:Y:S02]  /*0a50*/  USHF.L.U32 UR6, UR6, 0x1, URZ ;  /* 0x0000000106067899 */ /* 0x000fe400080006ff */
[----:B--2---:R-:W-:Y:S01]  /*0a60*/  ULEA UR4, UR5, UR4, 0x18 ;  /* 0x0000000405047291 */ /* 0x004fe2000f8ec0ff */
[----:B------:R-:W2:Y:S11]  /*0a70*/  FENCE.VIEW.ASYNC.S ;  /* 0x00000000000073c6 */ /* 0x000eb60000000000 */
[----:B--2---:R2:W3:Y:S01]  /*0a80*/  SYNCS.EXCH.64 URZ, [UR4+0x100], UR6 ;  /* 0x0001000604ff75b2 */ /* 0x0044e20008000100 */
[----:B------:R2:W1:Y:S01]  /*0a90*/  SYNCS.EXCH.64 URZ, [UR4+0x108], UR6 ;  /* 0x0001080604ff75b2 */ /* 0x0004620008000100 */
[----:B------:R-:W-:Y:S01]  /*0aa0*/  NOP ;  /* 0x0000000000007918 */ /* 0x000fe20000000000 */
.L_x_12:
[----:B------:R-:W4:Y:S01]  /*0ab0*/  SHFL.IDX PT, R0, R63, RZ, 0x1f ;  /* 0x00001fff3f007589 */ /* 0x000f2200000e0000 */
[----:B------:R-:W-:Y:S01]  /*0ac0*/  NOP ;  /* 0x0000000000007918 */ /* 0x000fe20000000000 */
[----:B----4-:R-:W-:-:S13]  /*0ad0*/  ISETP.NE.AND P0, PT, R0, 0x4, PT ;  /* 0x000000040000780c */ /* 0x010fda0003f05270 */
[----:B------:R-:W-:Y:S05]  /*0ae0*/  @P0 BRA `(.L_x_13) ;  /* 0x0000000000440947 */ /* 0x000fea0003800000 */
[----:B------:R-:W4:Y:S01]  /*0af0*/  S2UR UR5, SR_CgaCtaId ;  /* 0x00000000000579c3 */ /* 0x000f220000008800 */
[----:B--23--:R-:W-:Y:S01]  /*0b00*/  UMOV UR4, 0x1e0 ;  /* 0x000001e000047882 */ /* 0x00cfe20000000000 */
[----:B------:R-:W-:Y:S01]  /*0b10*/  UMOV UR6, 0x400 ;  /* 0x0000040000067882 */ /* 0x000fe20000000000 */
[----:B------:R-:W-:Y:S01]  /*0b20*/  USEL UR4, UR4, 0x1a0, UP3 ;  /* 0x000001a004047887 */ /* 0x000fe20009800000 */
[----:B------:R-:W-:Y:S01]  /*0b30*/  UMOV UR8, 0x1 ;  /* 0x0000000100087882 */ /* 0x000fe20000000000 */
[----:B------:R-:W-:Y:S01]  /*0b40*/  ELECT P0, URZ, PT ;  /* 0x0000000000ff782f */ /* 0x000fe20003800000 */
[----:B------:R-:W-:-:S04]  /*0b50*/  UIADD3 UR8, UPT, UPT, -UR8, 0x100000, URZ ;  /* 0x0010000008087890 */ /* 0x000fc8000fffe1ff */
[----:B------:R-:W-:Y:S02]  /*0b60*/  USHF.L.U32 UR9, UR8, 0xb, URZ ;  /* 0x0000000b08097899 */ /* 0x000fe400080006ff */
[----:B------:R-:W-:Y:S02]  /*0b70*/  USHF.L.U32 UR8, UR8, 0x1, URZ ;  /* 0x0000000108087899 */ /* 0x000fe400080006ff */
[----:B----4-:R-:W-:Y:S02]  /*0b80*/  ULEA UR6, UR5, UR6, 0x18 ;  /* 0x0000000605067291 */ /* 0x010fe4000f8ec0ff */
[----:B------:R-:W-:-:S04]  /*0b90*/  UIADD3 UR4, UPT, UPT, -UR4, 0x100000, URZ ;  /* 0x0010000004047890 */ /* 0x000fc8000fffe1ff */
[----:B------:R-:W-:Y:S02]  /*0ba0*/  USHF.L.U32 UR5, UR4, 0xb, URZ ;  /* 0x0000000b04057899 */ /* 0x000fe400080006ff */
[----:B------:R-:W-:Y:S01]  /*0bb0*/  USHF.L.U32 UR4, UR4, 0x1, URZ ;  /* 0x0000000104047899 */ /* 0x000fe200080006ff */
[----:B------:R-:W2:Y:S03]  /*0bc0*/  FENCE.VIEW.ASYNC.S ;  /* 0x00000000000073c6 */ /* 0x000ea60000000000 */
[----:B--2---:R4:W2:Y:S08]  /*0bd0*/  SYNCS.EXCH.64 URZ, [UR6+0x110], UR8 ;  /* 0x0001100806ff75b2 */ /* 0x0048b00008000100 */
[----:B------:R4:W3:Y:S02]  /*0be0*/  SYNCS.EXCH.64 URZ, [UR6+0x118], UR4 ;  /* 0x0001180406ff75b2 */ /* 0x0008e40008000100 */
[----:B----4-:R-:W-:Y:S01]  /*0bf0*/  NOP ;  /* 0x0000000000007918 */ /* 0x010fe20000000000 */
.L_x_13:
[----:B------:R-:W4:Y:S01]  /*0c00*/  SHFL.IDX PT, R0, R63, RZ, 0x1f ;  /* 0x00001fff3f007589 */ /* 0x000f2200000e0000 */
[----:B------:R-:W-:Y:S01]  /*0c10*/  ISETP.NE.OR P1, PT, RZ, UR18, !P1 ;  /* 0x00000012ff007c0c */ /* 0x000fe2000cf25670 */
[----:B------:R-:W-:Y:S01]  /*0c20*/  NOP ;  /* 0x0000000000007918 */ /* 0x000fe20000000000 */
[----:B----4-:R-:W-:-:S13]  /*0c30*/  ISETP.NE.AND P0, PT, R0, 0x5, PT ;  /* 0x000000050000780c */ /* 0x010fda0003f05270 */
[----:B------:R-:W-:Y:S05]  /*0c40*/  @P0 BRA `(.L_x_14) ;  /* 0x0000000000480947 */ /* 0x000fea0003800000 */
[----:B------:R-:W4:Y:S01]  /*0c50*/  S2UR UR5, SR_CgaCtaId ;  /* 0x00000000000579c3 */ /* 0x000f220000008800 */
[----:B--23--:R-:W-:Y:S01]  /*0c60*/  UMOV UR4, 0x400 ;  /* 0x0000040000047882 */ /* 0x00cfe20000000000 */
        /* <DEDUP_REMOVED lines=9> */
[----:B----4-:R-:W-:Y:S01]  /*0d00*/  ULEA UR4, UR5, UR4, 0x18 ;  /* 0x0000000405047291 */ /* 0x010fe2000f8ec0ff */
[----:B------:R-:W2:Y:S11]  /*0d10*/  FENCE.VIEW.ASYNC.S ;  /* 0x00000000000073c6 */ /* 0x000eb60000000000 */
[----:B--2---:R4:W2:Y:S01]  /*0d20*/  SYNCS.EXCH.64 URZ, [UR4+0x120], UR6 ;  /* 0x0001200604ff75b2 */ /* 0x0048a20008000100 */
[----:B------:R4:W3:Y:S01]  /*0d30*/  SYNCS.EXCH.64 URZ, [UR4+0x130], UR8 ;  /* 0x0001300804ff75b2 */ /* 0x0008e20008000100 */
[----:B------:R4:W1:Y:S01]  /*0d40*/  SYNCS.EXCH.64 URZ, [UR4+0x128], UR6 ;  /* 0x0001280604ff75b2 */ /* 0x0008620008000100 */
[----:B------:R4:W1:Y:S02]  /*0d50*/  SYNCS.EXCH.64 URZ, [UR4+0x138], UR8 ;  /* 0x0001380804ff75b2 */ /* 0x0008640008000100 */
[----:B----4-:R-:W-:Y:S01]  /*0d60*/  NOP ;  /* 0x0000000000007918 */ /* 0x010fe20000000000 */
.L_x_14:
[----:B--23--:R-:W2:Y:S01]  /*0d70*/  S2UR UR7, SR_CgaCtaId ;  /* 0x00000000000779c3 */ /* 0x00cea20000008800 */
[----:B------:R-:W-:Y:S01]  /*0d80*/  VOTEU.ALL UP0, P1 ;  /* 0x0000000000ff7886 */ /* 0x000fe20000800000 */
[----:B------:R-:W-:Y:S01]  /*0d90*/  UMOV UR4, 0x20 ;  /* 0x0000002000047882 */ /* 0x000fe20000000000 */
[----:B------:R-:W-:Y:S01]  /*0da0*/  NOP ;  /* 0x0000000000007918 */ /* 0x000fe20000000000 */
[----:B-1----:R-:W-:Y:S01]  /*0db0*/  LOP3.LUT R3, R74, 0x1f, RZ, 0xc0, !PT ;  /* 0x0000001f4a037812 */ /* 0x002fe200078ec0ff */
[----:B------:R-:W-:Y:S01]  /*0dc0*/  UISETP.NE.AND UP4, UPT, UR18, URZ, UPT ;  /* 0x000000ff1200728c */ /* 0x000fe2000bf85270 */
[----:B------:R-:W-:Y:S01]  /*0dd0*/  @!UP0 UMOV UR6, 0x400 ;  /* 0x0000040000068882 */ /* 0x000fe20000000000 */
[----:B------:R-:W-:-:S04]  /*0de0*/  @!UP0 UIADD3 UR4, UPT, UPT, -UR4, 0x100000, URZ ;  /* 0x0010000004048890 */ /* 0x000fc8000fffe1ff */
[----:B------:R-:W-:Y:S02]  /*0df0*/  @!UP0 USHF.L.U32 UR5, UR4, 0xb, URZ ;  /* 0x0000000b04058899 */ /* 0x000fe400080006ff */
[----:B------:R-:W-:Y:S02]  /*0e00*/  @!UP0 USHF.L.U32 UR4, UR4, 0x1, URZ ;  /* 0x0000000104048899 */ /* 0x000fe400080006ff */
[----:B--2---:R-:W-:Y:S01]  /*0e10*/  @!UP0 ULEA UR6, UR7, UR6, 0x18 ;  /* 0x0000000607068291 */ /* 0x004fe2000f8ec0ff */
[----:B------:R-:W1:Y:S01]  /*0e20*/  LDCU UR7, c[0x0][0x36c] ;  /* 0x00006d80ff0777ac */ /* 0x000e620008000800 */
[----:B------:R-:W-:Y:S01]  /*0e30*/  VOTEU.ALL UP0, P1 ;  /* 0x0000000000ff7886 */ /* 0x000fe20000800000 */
[----:B------:R-:W2:Y:S09]  /*0e40*/  FENCE.VIEW.ASYNC.S ;  /* 0x00000000000073c6 */ /* 0x000eb20000000000 */
[----:B--2---:R2:W3:Y:S01]  /*0e50*/  @!UP0 SYNCS.EXCH.64 URZ, [UR6+0x140], UR4 ;  /* 0x0001400406ff85b2 */ /* 0x0044e20008000100 */
[----:B-1----:R-:W-:-:S09]  /*0e60*/  UISETP.EQ.U32.AND UP6, UPT, UR7, 0x1, UPT ;  /* 0x000000010700788c */ /* 0x002fd2000bfc2070 */
[----:B--2---:R-:W-:Y:S05]  /*0e70*/  BRA.U !UP6, `(.L_x_15) ;  /* 0x000000010e087547 */ /* 0x004fea000b800000 */
[----:B---3--:R-:W-:Y:S01]  /*0e80*/  UCGABAR_ARV ;  /* 0x00000000000079c7 */ /* 0x008fe20008000000 */
[----:B------:R-:W-:Y:S05]  /*0e90*/  BRA `(.L_x_16) ;  /* 0x0000000000047947 */ /* 0x000fea0003800000 */
.L_x_15:
[----:B---3--:R-:W-:Y:S01]  /*0ea0*/  NOP ;  /* 0x0000000000007918 */ /* 0x008fe20000000000 */
.L_x_16:
[----:B------:R-:W1:Y:S01]  /*0eb0*/  S2UR UR22, SR_CTAID.X ;  /* 0x00000000001679c3 */ /* 0x000e620000002500 */
[----:B------:R-:W-:-:S05]  /*0ec0*/  CS2R.32 R65, SR_CgaSize ;  /* 0x0000000000417805 */ /* 0x000fca0000008a00 */
[----:B------:R-:W-:-:S05]  /*0ed0*/  IMAD R65, R65, -0xa0, RZ ;  /* 0xffffff6041417824 */ /* 0x000fca00078e02ff */
[----:B------:R-:W-:-:S14]  /*0ee0*/  R2UR UR5, R65 ;  /* 0x00000000410572ca */ /* 0x000fdc00000e0000 */
[----:B------:R-:W2:Y:S01]  /*0ef0*/  LDCU UR5, c[0x0][UR5+0x2b0] ;  /* 0x00005600050577ac */ /* 0x000ea20008000800 */
[----:B------:R-:W-:-:S05]  /*0f00*/  CS2R.32 R65, SR_CgaSize ;  /* 0x0000000000417805 */ /* 0x000fca0000008a00 */
[----:B------:R-:W-:-:S05]  /*0f10*/  IMAD R65, R65, -0xa0, RZ ;  /* 0xffffff6041417824 */ /* 0x000fca00078e02ff */
[----:B------:R-:W-:-:S14]  /*0f20*/  R2UR UR4, R65 ;  /* 0x00000000410472ca */ /* 0x000fdc00000e0000 */
[----:B------:R-:W3:Y:S01]  /*0f30*/  LDCU UR4, c[0x0][UR4+0x2b4] ;  /* 0x00005680040477ac */ /* 0x000ee20008000800 */
[----:B------:R-:W4:Y:S01]  /*0f40*/  S2UR UR20, SR_CTAID.Y ;  /* 0x00000000001479c3 */ /* 0x000f220000002600 */
[----:B------:R-:W-:-:S05]  /*0f50*/  CS2R.32 R65, SR_CgaSize ;  /* 0x0000000000417805 */ /* 0x000fca0000008a00 */
[----:B------:R-:W-:-:S05]  /*0f60*/  IMAD R65, R65, -0xa0, RZ ;  /* 0xffffff6041417824 */ /* 0x000fca00078e02ff */
[----:B------:R-:W-:-:S14]  /*0f70*/  R2UR UR7, R65 ;  /* 0x00000000410772ca */ /* 0x000fdc00000e0000 */
[----:B------:R-:W3:Y:S01]  /*0f80*/  LDCU UR7, c[0x0][UR7+0x2a0] ;  /* 0x00005400070777ac */ /* 0x000ee20008000800 */
[----:B------:R-:W-:-:S05]  /*0f90*/  CS2R.32 R65, SR_CgaSize ;  /* 0x0000000000417805 */ /* 0x000fca0000008a00 */
[----:B------:R-:W-:-:S05]  /*0fa0*/  IMAD R65, R65, -0xa0, RZ ;  /* 0xffffff6041417824 */ /* 0x000fca00078e02ff */
[----:B------:R-:W-:-:S14]  /*0fb0*/  R2UR UR8, R65 ;  /* 0x00000000410872ca */ /* 0x000fdc00000e0000 */
[----:B------:R-:W3:Y:S01]  /*0fc0*/  LDCU UR8, c[0x0][UR8+0x2a4] ;  /* 0x00005480080877ac */ /* 0x000ee20008000800 */
[----:B------:R-:W3:Y:S01]  /*0fd0*/  LDCU UR19, c[0x0][0xb24] ;  /* 0x00016480ff1377ac */ /* 0x000ee20008000800 */
[----:B------:R-:W3:Y:S01]  /*0fe0*/  LDCU UR39, c[0x0][0xb24] ;  /* 0x00016480ff2777ac */ /* 0x000ee20008000800 */
[----:B-1----:R-:W-:Y:S01]  /*0ff0*/  I2FP.F32.U32 R2, UR22 ;  /* 0x0000001600027c45 */ /* 0x002fe20008201000 */
[----:B------:R-:W1:Y:S04]  /*1000*/  LDCU UR24, c[0x0][0xb30] ;  /* 0x00016600ff1877ac */ /* 0x000e680008000800 */
[----:B--2---:R-:W-:Y:S01]  /*1010*/  FMUL R2, R2, UR5 ;  /* 0x0000000502027c20 */ /* 0x004fe20008400000 */
[----:B----4-:R-:W-:-:S05]  /*1020*/  I2FP.F32.U32 R0, UR20 ;  /* 0x0000001400007c45 */ /* 0x010fca0008201000 */
[----:B------:R-:W2:Y:S01]  /*1030*/  F2I.U32.TRUNC.NTZ R2, R2 ;  /* 0x0000000200027305 */ /* 0x000ea2000020f000 */
[----:B---3--:R-:W-:-:S07]  /*1040*/  FMUL R0, R0, UR4 ;  /* 0x0000000400007c20 */ /* 0x008fce0008400000 */
[----:B------:R-:W3:Y:S01]  /*1050*/  F2I.U32.TRUNC.NTZ R0, R0 ;  /* 0x0000000000007305 */ /* 0x000ee2000020f000 */
[----:B--2---:R-:W-:Y:S02]  /*1060*/  R2UR UR4, R2 ;  /* 0x00000000020472ca */ /* 0x004fe400000e0000 */
[----:B------:R-:W-:Y:S02]  /*1070*/  PRMT R2, RZ, 0x7610, R2 ;  /* 0x00007610ff027816 */ /* 0x000fe40000000002 */
[----:B---3--:R-:W-:Y:S02]  /*1080*/  R2UR UR6, R0 ;  /* 0x00000000000672ca */ /* 0x008fe400000e0000 */
[----:B------:R-:W-:-:S07]  /*1090*/  PRMT R0, RZ, 0x7610, R0 ;  /* 0x00007610ff007816 */ /* 0x000fce0000000000 */
[----:B------:R-:W-:-:S04]  /*10a0*/  UIADD3 UR5, UPT, UPT, -UR4, URZ, URZ ;  /* 0x000000ff04057290 */ /* 0x000fc8000fffe1ff */
[----:B------:R-:W-:Y:S02]  /*10b0*/  UIMAD UR5, UR7, UR5, UR22 ;  /* 0x00000005070572a4 */ /* 0x000fe4000f8e0216 */
[----:B------:R-:W-:-:S04]  /*10c0*/  UIADD3 UR4, UPT, UPT, -UR6, URZ, URZ ;  /* 0x000000ff06047290 */ /* 0x000fc8000fffe1ff */
[----:B------:R-:W-:Y:S01]  /*10d0*/  IMAD.U32 R65, RZ, RZ, UR5 ;  /* 0x00000005ff417e24 */ /* 0x000fe2000f8e00ff */
[----:B------:R-:W-:-:S06]  /*10e0*/  UIMAD UR4, UR8, UR4, UR20 ;  /* 0x00000004080472a4 */ /* 0x000fcc000f8e0214 */
[----:B------:R-:W-:Y:S01]  /*10f0*/  IMAD.U32 R64, RZ, RZ, UR4 ;  /* 0x00000004ff407e24 */ /* 0x000fe2000f8e00ff */
[----:B-1----:R-:W-:Y:S06]  /*1100*/  BRA.U UP4, `(.L_x_17) ;  /* 0x0000000104307547 */ /* 0x002fec000b800000 */
[----:B------:R-:W-:Y:S01]  /*1110*/  R2UR UR5, R64 ;  /* 0x00000000400572ca */ /* 0x000fe200000e0000 */
[----:B------:R-:W-:Y:S01]  /*1120*/  UMOV UR7, 0x3 ;  /* 0x0000000300077882 */ /* 0x000fe20000000000 */
[----:B------:R-:W-:-:S11]  /*1130*/  R2UR UR4, R65 ;  /* 0x00000000410472ca */ /* 0x000fd600000e0000 */
[----:B------:R-:W-:-:S04]  /*1140*/  UISETP.NE.AND UP0, UPT, UR5, URZ, UPT ;  /* 0x000000ff0500728c */ /* 0x000fc8000bf05270 */
[----:B------:R-:W-:Y:S02]  /*1150*/  UISETP.LT.U32.OR UP0, UPT, UR4, 0x2, !UP0 ;  /* 0x000000020400788c */ /* 0x000fe4000c701470 */
[----:B------:R-:W-:Y:S02]  /*1160*/  ULOP3.LUT UR4, UR4, 0xfffffffe, URZ, 0xc0, !UPT ;  /* 0xfffffffe04047892 */ /* 0x000fe4000f8ec0ff */
[----:B------:R-:W-:Y:S02]  /*1170*/  USEL UR6, URZ, 0x1, !UP0 ;  /* 0x00000001ff067887 */ /* 0x000fe4000c000000 */
[----:B------:R-:W-:Y:S02]  /*1180*/  USEL UR5, URZ, 0x2, !UP0 ;  /* 0x00000002ff057887 */ /* 0x000fe4000c000000 */
[----:B------:R-:W-:Y:S02]  /*1190*/  USHF.L.U32 UR4, UR7, UR4, URZ ;  /* 0x0000000407047299 */ /* 0x000fe400080006ff */
[----:B------:R-:W-:-:S04]  /*11a0*/  UIADD3 UR5, UPT, UPT, UR6, UR5, URZ ;  /* 0x0000000506057290 */ /* 0x000fc8000fffe0ff */
[----:B------:R-:W-:Y:S02]  /*11b0*/  IMAD.U32 R0, RZ, RZ, UR4 ;  /* 0x00000004ff007e24 */ /* 0x000fe4000f8e00ff */
[----:B------:R-:W-:-:S07]  /*11c0*/  IMAD.U32 R2, RZ, RZ, UR5 ;  /* 0x00000005ff027e24 */ /* 0x000fce000f8e00ff */
.L_x_17:
[----:B------:R-:W1:Y:S01]  /*11d0*/  S2UR UR48, SR_CTAID.Z ;  /* 0x00000000003079c3 */ /* 0x000e620000002700 */
[----:B------:R-:W-:Y:S01]  /*11e0*/  UISETP.GE.AND UP0, UPT, UR19, 0x1, UPT ;  /* 0x000000011300788c */ /* 0x000fe2000bf06270 */
[----:B------:R-:W-:-:S08]  /*11f0*/  UMOV UR45, UR22 ;  /* 0x00000016002d7c82 */ /* 0x000fd00008000000 */
[----:B------:R-:W-:Y:S05]  /*1200*/  BRA.U !UP0, `(.L_x_18) ;  /* 0x0000000108d47547 */ /* 0x000fea000b800000 */
[----:B------:R-:W2:Y:S01]  /*1210*/  LDCU.128 UR12, c[0x0][0xb10] ;  /* 0x00016200ff0c77ac */ /* 0x000ea20008000c00 */
[----:B------:R-:W3:Y:S01]  /*1220*/  LDCU UR21, c[0x0][0xb0c] ;  /* 0x00016180ff1577ac */ /* 0x000ee20008000800 */
[----:B------:R-:W4:Y:S01]  /*1230*/  LDCU UR6, c[0x0][0x370] ;  /* 0x00006e00ff0677ac */ /* 0x000f220008000800 */
[----:B------:R-:W1:Y:S01]  /*1240*/  LDCU UR7, c[0x0][0x374] ;  /* 0x00006e80ff0777ac */ /* 0x000e620008000800 */
[----:B------:R-:W1:Y:S01]  /*1250*/  LDCU UR23, c[0x0][0xb20] ;  /* 0x00016400ff1777ac */ /* 0x000e620008000800 */
[----:B--2---:R-:W-:Y:S02]  /*1260*/  UIMAD.WIDE.U32 UR4, UR22, UR12, URZ ;  /* 0x0000000c160472a5 */ /* 0x004fe4000f8e00ff */
[----:B---3--:R-:W-:Y:S01]  /*1270*/  UISETP.NE.AND UP0, UPT, UR21, 0x1, UPT ;  /* 0x000000011500788c */ /* 0x008fe2000bf05270 */
[----:B------:R-:W2:Y:S01]  /*1280*/  LDCU.64 UR8, c[0x0][0xb28] ;  /* 0x00016500ff0877ac */ /* 0x000ea20008000a00 */
[----:B----4-:R-:W-:-:S03]  /*1290*/  UIMAD.WIDE.U32 UR10, UR6, UR12, URZ ;  /* 0x0000000c060a72a5 */ /* 0x010fc6000f8e00ff */
[----:B------:R-:W-:Y:S01]  /*12a0*/  UMOV UR4, UR5 ;  /* 0x0000000500047c82 */ /* 0x000fe20008000000 */
[----:B------:R-:W-:Y:S02]  /*12b0*/  UISETP.NE.AND UP2, UPT, UR19, 0x1, UPT ;  /* 0x000000011300788c */ /* 0x000fe4000bf45270 */
[----:B------:R-:W-:Y:S01]  /*12c0*/  USHF.R.U32.HI UR4, URZ, UR13, UR4 ;  /* 0x0000000dff047299 */ /* 0x000fe20008011604 */
[----:B------:R-:W-:Y:S01]  /*12d0*/  UMOV UR10, UR11 ;  /* 0x0000000b000a7c82 */ /* 0x000fe20008000000 */
[----:B------:R-:W-:Y:S02]  /*12e0*/  UIMAD.WIDE.U32 UR16, UR20, UR15, URZ ;  /* 0x0000000f141072a5 */ /* 0x000fe4000f8e00ff */
[----:B------:R-:W-:Y:S02]  /*12f0*/  USEL UR5, UR22, UR4, !UP0 ;  /* 0x0000000416057287 */ /* 0x000fe4000c000000 */
[----:B------:R-:W-:Y:S02]  /*1300*/  @UP0 USHF.R.U32.HI UR6, URZ, UR13, UR10 ;  /* 0x0000000dff060299 */ /* 0x000fe4000801160a */
[----:B------:R-:W-:-:S02]  /*1310*/  UISETP.NE.AND UP0, UPT, UR14, 0x1, UPT ;  /* 0x000000010e00788c */ /* 0x000fc4000bf05270 */
[----:B-1----:R-:W-:Y:S02]  /*1320*/  UIMAD.WIDE.U32 UR10, UR7, UR15, URZ ;  /* 0x0000000f070a72a5 */ /* 0x002fe4000f8e00ff */
[----:B--2---:R-:W-:Y:S01]  /*1330*/  UIMAD.WIDE.U32 UR12, UR6, UR8, URZ ;  /* 0x00000008060c72a5 */ /* 0x004fe2000f8e00ff */
[----:B------:R-:W-:Y:S01]  /*1340*/  UMOV UR4, UR17 ;  /* 0x0000001100047c82 */ /* 0x000fe20008000000 */
[----:B------:R-:W-:-:S03]  /*1350*/  UIADD3 UR45, UPT, UPT, -UR5, URZ, URZ ;  /* 0x000000ff052d7290 */ /* 0x000fc6000fffe1ff */
[----:B------:R-:W-:Y:S01]  /*1360*/  UMOV UR10, UR11 ;  /* 0x0000000b000a7c82 */ /* 0x000fe20008000000 */
[----:B------:R-:W-:Y:S02]  /*1370*/  USHF.R.U32.HI UR4, URZ, UR23, UR4 ;  /* 0x00000017ff047299 */ /* 0x000fe40008011604 */
[----:B------:R-:W-:Y:S01]  /*1380*/  @UP0 USHF.R.U32.HI UR7, URZ, UR23, UR10 ;  /* 0x00000017ff070299 */ /* 0x000fe2000801160a */
[----:B------:R-:W-:Y:S01]  /*1390*/  UMOV UR12, UR13 ;  /* 0x0000000d000c7c82 */ /* 0x000fe20008000000 */
[----:B------:R-:W-:Y:S02]  /*13a0*/  USEL UR4, UR20, UR4, !UP0 ;  /* 0x0000000414047287 */ /* 0x000fe4000c000000 */
[----:B------:R-:W-:Y:S02]  /*13b0*/  UIMAD.WIDE.U32 UR10, UR7, UR8, URZ ;  /* 0x00000008070a72a5 */ /* 0x000fe4000f8e00ff */
[----:B------:R-:W-:Y:S02]  /*13c0*/  @UP2 USHF.R.U32.HI UR6, URZ, UR9, UR12 ;  /* 0x00000009ff062299 */ /* 0x000fe4000801160c */
[----:B------:R-:W-:-:S02]  /*13d0*/  UIMAD.WIDE.U32 UR12, UR4, UR8, URZ ;  /* 0x00000008040c72a5 */ /* 0x000fc4000f8e00ff */
[----:B------:R-:W-:Y:S01]  /*13e0*/  UIMAD UR45, UR21, UR45, UR22 ;  /* 0x0000002d152d72a4 */ /* 0x000fe2000f8e0216 */
[----:B------:R-:W-:Y:S02]  /*13f0*/  UMOV UR10, UR11 ;  /* 0x0000000b000a7c82 */ /* 0x000fe40008000000 */
[----:B------:R-:W-:Y:S02]  /*1400*/  @UP2 USHF.R.U32.HI UR7, URZ, UR9, UR10 ;  /* 0x00000009ff072299 */ /* 0x000fe4000801160a */
[----:B------:R-:W-:Y:S02]  /*1410*/  UIMAD UR10, UR6, UR19, URZ ;  /* 0x00000013060a72a4 */ /* 0x000fe4000f8e02ff */
[----:B------:R-:W-:-:S04]  /*1420*/  UIMAD UR7, UR7, UR19, URZ ;  /* 0x00000013070772a4 */ /* 0x000fc8000f8e02ff */
[----:B------:R-:W-:-:S03]  /*1430*/  UISETP.GE.AND UP0, UPT, UR4, UR7, UPT ;  /* 0x000000070400728c */ /* 0x000fc6000bf06270 */
[----:B------:R-:W-:Y:S01]  /*1440*/  UMOV UR7, UR13 ;  /* 0x0000000d00077c82 */ /* 0x000fe20008000000 */
[----:B------:R-:W-:Y:S02]  /*1450*/  UISETP.GE.OR UP0, UPT, UR5, UR10, UP0 ;  /* 0x0000000a0500728c */ /* 0x000fe40008706670 */
[----:B------:R-:W-:Y:S02]  /*1460*/  UIMAD.WIDE.U32 UR10, UR5, UR8, URZ ;  /* 0x00000008050a72a5 */ /* 0x000fe4000f8e00ff */
[----:B------:R-:W-:Y:S02]  /*1470*/  USHF.R.U32.HI UR7, URZ, UR9, UR7 ;  /* 0x00000009ff077299 */ /* 0x000fe40008011607 */
[----:B------:R-:W-:Y:S02]  /*1480*/  UIADD3 UR10, UPT, UPT, -UR4, URZ, URZ ;  /* 0x000000ff040a7290 */ /* 0x000fe4000fffe1ff */
[----:B------:R-:W-:Y:S02]  /*1490*/  USEL UR7, UR4, UR7, !UP2 ;  /* 0x0000000704077287 */ /* 0x000fe4000d000000 */
[----:B------:R-:W-:Y:S01]  /*14a0*/  UIMAD UR10, UR14, UR10, UR20 ;  /* 0x0000000a0e0a72a4 */ /* 0x000fe2000f8e0214 */
[----:B------:R-:W-:-:S02]  /*14b0*/  @!UP0 UMOV UR8, UR11 ;  /* 0x0000000b00088c82 */ /* 0x000fc40008000000 */
[----:B------:R-:W-:Y:S02]  /*14c0*/  @!UP0 USHF.R.U32.HI UR8, URZ, UR9, UR8 ;  /* 0x00000009ff088299 */ /* 0x000fe40008011608 */
[----:B------:R-:W-:Y:S02]  /*14d0*/  UIADD3 UR9, UPT, UPT, -UR7, URZ, URZ ;  /* 0x000000ff07097290 */ /* 0x000fe4000fffe1ff */
[----:B------:R-:W-:Y:S02]  /*14e0*/  @!UP0 USEL UR8, UR5, UR8, !UP2 ;  /* 0x0000000805088287 */ /* 0x000fe4000d000000 */
[----:B------:R-:W-:Y:S02]  /*14f0*/  UIMAD UR9, UR19, UR9, UR4 ;  /* 0x00000009130972a4 */ /* 0x000fe4000f8e0204 */
[----:B------:R-:W-:Y:S02]  /*1500*/  @!UP0 UIADD3 UR7, UPT, UPT, UR7, -UR8, URZ ;  /* 0x8000000807078290 */ /* 0x000fe4000fffe0ff */
[----:B------:R-:W-:-:S02]  /*1510*/  @!UP0 UIMAD UR6, UR9, UR6, UR8 ;  /* 0x00000006090682a4 */ /* 0x000fc4000f8e0208 */
[----:B------:R-:W-:-:S04]  /*1520*/  @!UP0 UIMAD UR4, UR7, UR19, UR5 ;  /* 0x00000013070482a4 */ /* 0x000fc8000f8e0205 */
[----:B------:R-:W-:Y:S01]  /*1530*/  UIMAD UR20, UR4, UR14, UR10 ;  /* 0x0000000e041472a4 */ /* 0x000fe2000f8e020a */
[----:B------:R-:W-:Y:S02]  /*1540*/  @!UP0 UMOV UR5, UR6 ;  /* 0x0000000600058c82 */ /* 0x000fe40008000000 */
[----:B------:R-:W-:-:S12]  /*1550*/  UIMAD UR45, UR5, UR21, UR45 ;  /* 0x00000015052d72a4 */ /* 0x000fd8000f8e022d */
.L_x_18:
[----:B------:R-:W-:-:S09]  /*1560*/  UISETP.NE.AND UP0, UPT, UR24, 0x1, UPT ;  /* 0x000000011800788c */ /* 0x000fd2000bf05270 */
[----:B------:R-:W-:Y:S05]  /*1570*/  BRA.U UP0, `(.L_x_19) ;  /* 0x0000000100407547 */ /* 0x000fea000b800000 */
[----:B------:R-:W2:Y:S01]  /*1580*/  LDCU.128 UR8, c[0x0][0xb10] ;  /* 0x00016200ff0877ac */ /* 0x000ea20008000c00 */
[----:B------:R-:W3:Y:S01]  /*1590*/  LDCU UR12, c[0x0][0xb0c] ;  /* 0x00016180ff0c77ac */ /* 0x000ee20008000800 */
[----:B------:R-:W4:Y:S01]  /*15a0*/  LDCU UR13, c[0x0][0xb20] ;  /* 0x00016400ff0d77ac */ /* 0x000f220008000800 */
[----:B--2---:R-:W-:Y:S02]  /*15b0*/  UIMAD.WIDE.U32 UR4, UR45, UR8, URZ ;  /* 0x000000082d0472a5 */ /* 0x004fe4000f8e00ff */
[----:B------:R-:W-:Y:S02]  /*15c0*/  UIMAD.WIDE.U32 UR6, UR20, UR11, URZ ;  /* 0x0000000b140672a5 */ /* 0x000fe4000f8e00ff */
[----:B---3--:R-:W-:Y:S02]  /*15d0*/  UISETP.NE.AND UP0, UPT, UR12, 0x1, UPT ;  /* 0x000000010c00788c */ /* 0x008fe4000bf05270 */
[----:B------:R-:W-:-:S03]  /*15e0*/  USHF.R.U32.HI UR5, URZ, UR9, UR5 ;  /* 0x00000009ff057299 */ /* 0x000fc60008011605 */
[----:B------:R-:W-:Y:S01]  /*15f0*/  UMOV UR4, UR7 ;  /* 0x0000000700047c82 */ /* 0x000fe20008000000 */
[----:B------:R-:W-:Y:S02]  /*1600*/  USEL UR5, UR45, UR5, !UP0 ;  /* 0x000000052d057287 */ /* 0x000fe4000c000000 */
[----:B------:R-:W-:Y:S02]  /*1610*/  UISETP.NE.AND UP0, UPT, UR10, 0x1, UPT ;  /* 0x000000010a00788c */ /* 0x000fe4000bf05270 */
[----:B----4-:R-:W-:-:S04]  /*1620*/  USHF.R.U32.HI UR4, URZ, UR13, UR4 ;  /* 0x0000000dff047299 */ /* 0x010fc80008011604 */
[----:B------:R-:W-:-:S04]  /*1630*/  USEL UR4, UR20, UR4, !UP0 ;  /* 0x0000000414047287 */ /* 0x000fc8000c000000 */
[----:B------:R-:W-:Y:S02]  /*1640*/  UIADD3 UR6, UPT, UPT, -UR4, UR5, URZ ;  /* 0x0000000504067290 */ /* 0x000fe4000fffe1ff */
[----:B------:R-:W-:Y:S02]  /*1650*/  UIADD3 UR4, UPT, UPT, UR4, -UR5, URZ ;  /* 0x8000000504047290 */ /* 0x000fe4000fffe0ff */
[----:B------:R-:W-:Y:S02]  /*1660*/  UIMAD UR20, UR6, UR10, UR20 ;  /* 0x0000000a061472a4 */ /* 0x000fe4000f8e0214 */
[----:B------:R-:W-:-:S12]  /*1670*/  UIMAD UR45, UR4, UR12, UR45 ;  /* 0x0000000c042d72a4 */ /* 0x000fd8000f8e022d */
.L_x_19:
[----:B------:R-:W-:Y:S05]  /*1680*/  BRA.U !UP6, `(.L_x_20) ;  /* 0x000000010e0c7547 */ /* 0x000fea000b800000 */
[----:B------:R-:W-:Y:S01]  /*1690*/  UCGABAR_WAIT ;  /* 0x0000000000007dc7 */ /* 0x000fe20008000000 */
[----:B------:R-:W-:Y:S01]  /*16a0*/  CCTL.IVALL ;  /* 0x00000000ff00798f */ /* 0x000fe20002000000 */
[----:B------:R-:W-:Y:S05]  /*16b0*/  BRA `(.L_x_21) ;  /* 0x0000000000047947 */ /* 0x000fea0003800000 */
.L_x_20:
[----:B------:R-:W-:Y:S06]  /*16c0*/  BAR.SYNC.DEFER_BLOCKING 0x0 ;  /* 0x0000000000007b1d */ /* 0x000fec0000010000 */
.L_x_21:
[----:B------:R-:W-:Y:S05]  /*16d0*/  BRA.U UP5, `(.L_x_22) ;  /* 0x0000001d05147547 */ /* 0x000fea000b800000 */
[----:B------:R-:W2:Y:S01]  /*16e0*/  LDCU UR5, c[0x0][0x388] ;  /* 0x00007100ff0577ac */ /* 0x000ea20008000800 */
[----:B------:R-:W-:Y:S01]  /*16f0*/  PLOP3.LUT P1, PT, PT, PT, UP3, 0x80, 0x8 ;  /* 0x000000000008781c */ /* 0x000fe20003f2f038 */
[----:B------:R-:W-:Y:S01]  /*1700*/  IMAD.MOV.U32 R2, RZ, RZ, RZ ;  /* 0x000000ffff027224 */ /* 0x000fe200078e00ff */
[----:B------:R-:W-:Y:S01]  /*1710*/  ISETP.EQ.OR P2, PT, R3, RZ, P3 ;  /* 0x000000ff0300720c */ /* 0x000fe20001f42670 */
[----:B------:R-:W3:Y:S01]  /*1720*/  LDCU UR6, c[0x0][0x38c] ;  /* 0x00007180ff0677ac */ /* 0x000ee20008000800 */
[----:B------:R-:W-:Y:S01]  /*1730*/  PLOP3.LUT P1, PT, P1, PT, PT, 0x8, 0x80 ;  /* 0x000000000080781c */ /* 0x000fe20000f2e170 */
[----:B------:R-:W4:Y:S01]  /*1740*/  LDCU UR50, c[0x0][0x390] ;  /* 0x00007200ff3277ac */ /* 0x000f220008000800 */
[----:B------:R-:W-:Y:S01]  /*1750*/  UISETP.NE.AND UP1, UPT, UR18, URZ, UPT ;  /* 0x000000ff1200728c */ /* 0x000fe2000bf25270 */
[----:B------:R-:W1:Y:S01]  /*1760*/  LDCU UR49, c[0x0][0x370] ;  /* 0x00006e00ff3177ac */ /* 0x000e620008000800 */
[----:B--2---:R-:W-:Y:S01]  /*1770*/  UIADD3 UR5, UPT, UPT, UR5, 0x1f, URZ ;  /* 0x0000001f05057890 */ /* 0x004fe2000fffe0ff */
[----:B------:R-:W2:Y:S03]  /*1780*/  LDCU.64 UR36, c[0x0][0x348] ;  /* 0x00006900ff2477ac */ /* 0x000ea60008000a00 */
[----:B------:R-:W-:Y:S01]  /*1790*/  USHF.R.S32.HI UR4, URZ, 0x1f, UR5 ;  /* 0x0000001fff047899 */ /* 0x000fe20008011405 */
[----:B------:R-:W2:Y:S03]  /*17a0*/  LDCU UR47, c[0x0][0x374] ;  /* 0x00006e80ff2f77ac */ /* 0x000ea60008000800 */
[----:B------:R-:W-:-:S02]  /*17b0*/  ULEA.HI UR4, UR4, UR5, URZ, 0x5 ;  /* 0x0000000504047291 */ /* 0x000fc4000f8f28ff */
[----:B------:R-:W-:Y:S02]  /*17c0*/  USHF.L.U32 UR5, UR22, 0x6, URZ ;  /* 0x0000000616057899 */ /* 0x000fe400080006ff */
[----:B------:R-:W-:Y:S02]  /*17d0*/  USHF.R.S32.HI UR4, URZ, 0x5, UR4 ;  /* 0x00000005ff047899 */ /* 0x000fe40008011404 */
[----:B-1----:R-:W-:Y:S02]  /*17e0*/  ULOP3.LUT UR48, UR5, 0x40, URZ, 0xc0, !UPT ;  /* 0x0000004005307892 */ /* 0x002fe4000f8ec0ff */
[----:B---3--:R-:W-:Y:S02]  /*17f0*/  UIMAD UR4, UR4, UR6, URZ ;  /* 0x00000006040472a4 */ /* 0x008fe4000f8e02ff */
[----:B------:R-:W-:Y:S02]  /*1800*/  USEL UR33, UR67, 0x2, UP1 ;  /* 0x0000000243217887 */ /* 0x000fe40008800000 */
[----:B----4-:R-:W-:Y:S01]  /*1810*/  UIMAD UR50, UR4, UR50, URZ ;  /* 0x00000032043272a4 */ /* 0x010fe2000f8e02ff */
[----:B------:R-:W-:Y:S01]  /*1820*/  UMOV UR23, 0x1 ;  /* 0x0000000100177882 */ /* 0x000fe20000000000 */
[----:B------:R-:W-:-:S02]  /*1830*/  UMOV UR25, URZ ;  /* 0x000000ff00197c82 */ /* 0x000fc40008000000 */
[----:B------:R-:W-:Y:S02]  /*1840*/  UISETP.NE.AND UP2, UPT, UR50, URZ, UPT ;  /* 0x000000ff3200728c */ /* 0x000fe4000bf45270 */
[----:B------:R-:W-:Y:S01]  /*1850*/  UISETP.LT.U32.AND UP0, UPT, UR50, 0xc, UPT ;  /* 0x0000000c3200788c */ /* 0x000fe2000bf01070 */
[----:B------:R-:W-:Y:S01]  /*1860*/  UMOV UR30, URZ ;  /* 0x000000ff001e7c82 */ /* 0x000fe20008000000 */
[----:B------:R-:W-:Y:S02]  /*1870*/  UMOV UR34, URZ ;  /* 0x000000ff00227c82 */ /* 0x000fe40008000000 */
[----:B------:R-:W-:-:S04]  /*1880*/  USEL UR4, UR50, 0xc, UP0 ;  /* 0x0000000c32047887 */ /* 0x000fc80008000000 */
[----:B------:R-:W-:Y:S02]  /*1890*/  UIADD3 UR5, UPT, UPT, UR4, -0x1, URZ ;  /* 0xffffffff04057890 */ /* 0x000fe4000fffe0ff */
[----:B------:R-:W-:Y:S02]  /*18a0*/  @!UP2 UIADD3 UR5, UPT, UPT, UR4, URZ, URZ ;  /* 0x000000ff0405a290 */ /* 0x000fe4000fffe0ff */
[----:B------:R-:W-:Y:S02]  /*18b0*/  UIADD3 UR46, UPT, UPT, UR50, -UR4, URZ ;  /* 0x80000004322e7290 */ /* 0x000fe4000fffe0ff */
[----:B--2---:R-:W-:-:S12]  /*18c0*/  UIADD3 UR51, UPT, UPT, UR5, 0x1, URZ ;  /* 0x0000000105337890 */ /* 0x004fd8000fffe0ff */
.L_x_40:
[----:B------:R-:W1:Y:S01]  /*18d0*/  S2UR UR31, SR_CgaCtaId ;  /* 0x00000000001f79c3 */ /* 0x000e620000008800 */
[----:B------:R-:W-:Y:S01]  /*18e0*/  UMOV UR4, 0x400 ;  /* 0x0000040000047882 */ /* 0x000fe20000000000 */
[----:B------:R-:W-:Y:S01]  /*18f0*/  MOV R0, UR23 ;  /* 0x0000001700007c02 */ /* 0x000fe20008000f00 */
[----:B------:R-:W-:Y:S02]  /*1900*/  UISETP.NE.AND UP0, UPT, UR50, URZ, UPT ;  /* 0x000000ff3200728c */ /* 0x000fe4000bf05270 */
[----:B------:R-:W-:Y:S01]  /*1910*/  ULEA UR19, UR20, UR48, 0x7 ;  /* 0x0000003014137291 */ /* 0x000fe2000f8e38ff */
[----:B------:R-:W-:Y:S01]  /*1920*/  SHF.L.U32 R0, R0, 0x1f, RZ ;  /* 0x0000001f00007819 */ /* 0x000fe200000006ff */
[----:B------:R-:W-:Y:S01]  /*1930*/  UMOV UR24, URZ ;  /* 0x000000ff00187c82 */ /* 0x000fe20008000000 */
[----:B------:R-:W-:Y:S01]  /*1940*/  UMOV UR21, URZ ;  /* 0x000000ff00157c82 */ /* 0x000fe20008000000 */
[----:B------:R-:W-:Y:S01]  /*1950*/  UMOV UR20, URZ ;  /* 0x000000ff00147c82 */ /* 0x000fe20008000000 */
[----:B-1----:R-:W-:-:S04]  /*1960*/  ULEA UR31, UR31, UR4, 0x18 ;  /* 0x000000041f1f7291 */ /* 0x002fc8000f8ec0ff */
[----:B------:R-:W-:-:S09]  /*1970*/  ULEA UR4, UR25, UR31, 0x3 ;  /* 0x0000001f19047291 */ /* 0x000fd2000f8e18ff */
[----:B------:R1:W2:Y:S01]  /*1980*/  SYNCS.PHASECHK.TRANS64.TRYWAIT P0, [UR4+0x60], R0 ;  /* 0x00006000ff0075a7 */ /* 0x0002a20008001104 */
[----:B------:R-:W-:-:S04]  /*1990*/  ULEA.HI UR4, UR45, UR45, URZ, 0x1 ;  /* 0x0000002d2d047291 */ /* 0x000fc8000f8f08ff */
[----:B------:R-:W-:-:S04]  /*19a0*/  USHF.L.U32 UR4, UR4, 0x6, URZ ;  /* 0x0000000604047899 */ /* 0x000fc800080006ff */
[----:B------:R-:W-:Y:S01]  /*19b0*/  ULOP3.LUT UR35, UR48, 0xffffff80, UR4, 0xf8, !UPT ;  /* 0xffffff8030237892 */ /* 0x000fe2000f8ef804 */
[----:B------:R-:W-:Y:S11]  /*19c0*/  BRA.U !UP0, `(.L_x_23) ;  /* 0x00000005085c7547 */ /* 0x000ff6000b800000 */
[----:B------:R-:W3:Y:S01]  /*19d0*/  LDCU.128 UR8, c[0x0][0x480] ;  /* 0x00009000ff0877ac */ /* 0x000ee20008000c00 */
[----:B------:R-:W4:Y:S01]  /*19e0*/  LDCU.64 UR12, c[0x0][0x490] ;  /* 0x00009200ff0c77ac */ /* 0x000f220008000a00 */
[----:B------:R-:W1:Y:S01]  /*19f0*/  LDCU.64 UR20, c[0x0][0x4b0] ;  /* 0x00009600ff1477ac */ /* 0x000e620008000a00 */
[----:B------:R-:W1:Y:S01]  /*1a00*/  LDCU.64 UR16, c[0x0][0x4d0] ;  /* 0x00009a00ff1077ac */ /* 0x000e620008000a00 */
[----:B------:R-:W1:Y:S01]  /*1a10*/  LDCU UR43, c[0x0][0x390] ;  /* 0x00007200ff2b77ac */ /* 0x000e620008000800 */
[----:B---3--:R-:W-:Y:S02]  /*1a20*/  UIMAD.WIDE.U32 UR4, UR35, UR9, URZ ;  /* 0x00000009230472a5 */ /* 0x008fe4000f8e00ff */
[----:B------:R-:W-:Y:S01]  /*1a30*/  UISETP.NE.AND UP0, UPT, UR8, 0x1, UPT ;  /* 0x000000010800788c */ /* 0x000fe2000bf05270 */
[----:B------:R-:W3:Y:S04]  /*1a40*/  LDCU UR44, c[0x0][0x38c] ;  /* 0x00007180ff2c77ac */ /* 0x000ee80008000800 */
[----:B------:R-:W-:Y:S01]  /*1a50*/  UMOV UR4, UR5 ;  /* 0x0000000500047c82 */ /* 0x000fe20008000000 */
[----:B------:R-:W1:Y:S01]  /*1a60*/  LDCU.64 UR14, c[0x0][0x4b8] ;  /* 0x00009700ff0e77ac */ /* 0x000e620008000a00 */
[----:B------:R-:W-:-:S02]  /*1a70*/  USHF.R.U32.HI UR6, URZ, UR10, UR4 ;  /* 0x0000000aff067299 */ /* 0x000fc40008011604 */
[----:B------:R-:W-:Y:S02]  /*1a80*/  UIADD3 UR34, UPT, UPT, UR51, UR30, URZ ;  /* 0x0000001e33227290 */ /* 0x000fe4000fffe0ff */
[----:B------:R-:W-:Y:S02]  /*1a90*/  USEL UR6, UR35, UR6, !UP0 ;  /* 0x0000000623067287 */ /* 0x000fe4000c000000 */
[----:B------:R-:W-:Y:S02]  /*1aa0*/  UISETP.NE.AND UP0, UPT, UR11, 0x1, UPT ;  /* 0x000000010b00788c */ /* 0x000fe4000bf05270 */
[----:B----4-:R-:W-:Y:S02]  /*1ab0*/  UIMAD.WIDE.U32 UR4, UR6, UR12, URZ ;  /* 0x0000000c060472a5 */ /* 0x010fe4000f8e00ff */
[----:B------:R-:W-:Y:S01]  /*1ac0*/  UIADD3 UR7, UPT, UPT, -UR6, URZ, URZ ;  /* 0x000000ff06077290 */ /* 0x000fe2000fffe1ff */
[----:B------:R-:W-:-:S03]  /*1ad0*/  UMOV UR24, URZ ;  /* 0x000000ff00187c82 */ /* 0x000fc60008000000 */
[----:B------:R-:W-:Y:S01]  /*1ae0*/  UIMAD UR7, UR8, UR7, UR35 ;  /* 0x00000007080772a4 */ /* 0x000fe2000f8e0223 */
[----:B------:R-:W-:Y:S02]  /*1af0*/  UMOV UR4, UR5 ;  /* 0x0000000500047c82 */ /* 0x000fe40008000000 */
[----:B------:R-:W-:Y:S02]  /*1b00*/  USHF.R.U32.HI UR13, URZ, UR13, UR4 ;  /* 0x0000000dff0d7299 */ /* 0x000fe40008011604 */
[----:B------:R-:W4:Y:S02]  /*1b10*/  LDCU.64 UR4, c[0x0][0x4d8] ;  /* 0x00009b00ff0477ac */ /* 0x000f240008000a00 */
[----:B------:R-:W-:-:S04]  /*1b20*/  USEL UR13, UR6, UR13, !UP0 ;  /* 0x0000000d060d7287 */ /* 0x000fc8000c000000 */
[----:B------:R-:W-:-:S04]  /*1b30*/  UIADD3 UR12, UPT, UPT, -UR13, URZ, URZ ;  /* 0x000000ff0d0c7290 */ /* 0x000fc8000fffe1ff */
[----:B------:R-:W-:Y:S02]  /*1b40*/  UIMAD UR12, UR11, UR12, UR6 ;  /* 0x0000000c0b0c72a4 */ /* 0x000fe4000f8e0206 */
[----:B-1----:R-:W-:Y:S02]  /*1b50*/  UIMAD UR11, UR7, UR20, UR16 ;  /* 0x00000014070b72a4 */ /* 0x002fe4000f8e0210 */
[----:B------:R-:W-:Y:S01]  /*1b60*/  UIMAD UR12, UR12, UR21, UR17 ;  /* 0x000000150c0c72a4 */ /* 0x000fe2000f8e0211 */
[----:B------:R-:W-:Y:S01]  /*1b70*/  UMOV UR6, UR25 ;  /* 0x0000001900067c82 */ /* 0x000fe20008000000 */
[----:B------:R-:W-:Y:S01]  /*1b80*/  UMOV UR20, URZ ;  /* 0x000000ff00147c82 */ /* 0x000fe20008000000 */
[----:B---3--:R-:W-:-:S09]  /*1b90*/  UMOV UR21, URZ ;  /* 0x000000ff00157c82 */ /* 0x008fd20008000000 */
.L_x_29:
[----:B------:R-:W-:Y:S01]  /*1ba0*/  @!P3 MOV R3, 0x8000 ;  /* 0x000080000003b802 */ /* 0x000fe20000000f00 */
[----:B------:R-:W-:Y:S01]  /*1bb0*/  ULEA UR9, UR6, UR31, 0x3 ;  /* 0x0000001f06097291 */ /* 0x000fe2000f8e18ff */
[----:B-12---:R-:W-:Y:S11]  /*1bc0*/  @P0 BRA `(.L_x_24) ;  /* 0x0000000000100947 */ /* 0x006ff60003800000 */
[----:B------:R-:W-:Y:S04]  /*1bd0*/  MOV R0, UR23 ;  /* 0x0000001700007c02 */ /* 0x000fe80008000f00 */
[----:B------:R-:W-:Y:S04]  /*1be0*/  SHF.L.U32 R5, R0, 0x1f, RZ ;  /* 0x0000001f00057819 */ /* 0x000fe800000006ff */
[----:B------:R-:W1:Y:S02]  /*1bf0*/  SYNCS.PHASECHK.TRANS64.TRYWAIT P0, [UR9+0x60], R5 ;  /* 0x00006005ff0075a7 */ /* 0x000e640008001109 */
[----:B-1----:R-:W-:Y:S05]  /*1c00*/  @!P0 BRA `(.L_x_25) ;  /* 0x0000007c00608947 */ /* 0x002fea0003800000 */
.L_x_24:
[----:B------:R2:W-:Y:S01]  /*1c10*/  @!P3 SYNCS.ARRIVE.TRANS64 RZ, [UR9], R3 ;  /* 0x00000003ffffb9a7 */ /* 0x0005e20008000009 */
[----:B------:R-:W-:Y:S04]  /*1c20*/  ULOP3.LUT UR7, UR33, 0x2, URZ, 0xfc, !UPT ;  /* 0x0000000221077892 */ /* 0x000fe8000f8efcff */
[----:B------:R-:W-:Y:S09]  /*1c30*/  UISETP.NE.AND UP0, UPT, UR7, 0x2, UPT ;  /* 0x000000020700788c */ /* 0x000ff2000bf05270 */
[----:B------:R-:W-:Y:S05]  /*1c40*/  BRA.U UP0, `(.L_x_26) ;  /* 0x0000000100047547 */ /* 0x000fea000b800000 */
[----:B----4-:R-:W-:Y:S05]  /*1c50*/  BPT.TRAP 0x1 ;  /* 0x000000040000795c */ /* 0x010fea0000300000 */
.L_x_26:
[----:B------:R-:W-:Y:S04]  /*1c60*/  BSSY.RECONVERGENT B0, `(.L_x_27) ;  /* 0x0000003000007945 */ /* 0x000fe80003800200 */
[----:B------:R-:W-:Y:S05]  /*1c70*/  @P2 BRA `(.L_x_28) ;  /* 0x0000000000042947 */ /* 0x000fea0003800000 */
[----:B----4-:R-:W-:Y:S05]  /*1c80*/  BPT.TRAP 0x1 ;  /* 0x000000040000795c */ /* 0x010fea0000300000 */
.L_x_28:
[----:B----4-:R-:W-:Y:S05]  /*1c90*/  BSYNC.RECONVERGENT B0 ;  /* 0x0000000000007941 */ /* 0x010fea0003800200 */
.L_x_27:
[----:B------:R-:W-:Y:S02]  /*1ca0*/  UIADD3 UR7, UPT, UPT, UR6, 0x1, URZ ;  /* 0x0000000106077890 */ /* 0x000fe4000fffe0ff */
[----:B------:R-:W-:Y:S02]  /*1cb0*/  ULEA UR16, UR6, UR31, 0xd ;  /* 0x0000001f06107291 */ /* 0x000fe4000f8e68ff */
[----:B------:R-:W-:Y:S02]  /*1cc0*/  UISETP.NE.AND UP0, UPT, UR7, 0xc, UPT ;  /* 0x0000000c0700788c */ /* 0x000fe4000bf05270 */
[----:B------:R-:W-:Y:S02]  /*1cd0*/  UIADD3 UR28, UP1, UPT, UR36, 0x80, URZ ;  /* 0x00000080241c7890 */ /* 0x000fe4000ff3e0ff */
[----:B------:R-:W-:Y:S02]  /*1ce0*/  USEL UR8, URZ, 0x1, UP0 ;  /* 0x00000001ff087887 */ /* 0x000fe40008000000 */
[----:B------:R-:W-:Y:S02]  /*1cf0*/  USEL UR25, UR7, URZ, UP0 ;  /* 0x000000ff07197287 */ /* 0x000fe40008000000 */
[----:B------:R-:W-:Y:S02]  /*1d00*/  ULOP3.LUT UR23, UR23, UR8, URZ, 0x3c, !UPT ;  /* 0x0000000817177292 */ /* 0x000fe4000f8e3cff */
[----:B------:R-:W-:Y:S02]  /*1d10*/  ULEA UR7, UR25, UR31, 0x3 ;  /* 0x0000001f19077291 */ /* 0x000fe4000f8e18ff */
[----:B------:R-:W-:Y:S02]  /*1d20*/  ULOP3.LUT UR9, UR9, 0xfefffff8, URZ, 0xc0, !UPT ;  /* 0xfefffff809097892 */ /* 0x000fe4000f8ec0ff */
[----:B------:R-:W-:Y:S01]  /*1d30*/  USHF.L.U32 UR10, UR24, 0x5, URZ ;  /* 0x00000005180a7899 */ /* 0x000fe200080006ff */
[----:B-1----:R-:W-:Y:S01]  /*1d40*/  MOV R0, UR23 ;  /* 0x0000001700007c02 */ /* 0x002fe20008000f00 */
[----:B------:R-:W-:Y:S02]  /*1d50*/  UIADD3.X UR29, UPT, UPT, URZ, UR37, URZ, UP1, !UPT ;  /* 0x00000025ff1d7290 */ /* 0x000fe40008ffe4ff */
[----:B------:R-:W-:Y:S01]  /*1d60*/  UIADD3 UR8, UPT, UPT, UR16, 0x8400, URZ ;  /* 0x0000840010087890 */ /* 0x000fe2000fffe0ff */
[----:B--2---:R-:W-:Y:S01]  /*1d70*/  SHF.L.U32 R3, R0, 0x1f, RZ ;  /* 0x0000001f00037819 */ /* 0x004fe200000006ff */
[----:B------:R-:W-:Y:S02]  /*1d80*/  UIADD3 UR26, UP0, UPT, UR36, 0x180, URZ ;  /* 0x00000180241a7890 */ /* 0x000fe4000ff1e0ff */
[----:B------:R-:W-:Y:S01]  /*1d90*/  UIADD3 UR16, UPT, UPT, UR16, 0x20400, URZ ;  /* 0x0002040010107890 */ /* 0x000fe2000fffe0ff */
[----:B------:R3:W1:Y:S01]  /*1da0*/  SYNCS.PHASECHK.TRANS64.TRYWAIT P0, [UR7+0x60], R3 ;  /* 0x00006003ff0075a7 */ /* 0x0006620008001107 */
[----:B------:R-:W-:Y:S02]  /*1db0*/  UIMAD UR7, UR20, UR14, UR4 ;  /* 0x0000000e140772a4 */ /* 0x000fe4000f8e0204 */
[----:B------:R-:W-:Y:S02]  /*1dc0*/  UIMAD UR6, UR21, UR15, UR5 ;  /* 0x0000000f150672a4 */ /* 0x000fe4000f8e0205 */
[----:B------:R-:W-:Y:S02]  /*1dd0*/  UIADD3.X UR27, UPT, UPT, URZ, UR37, URZ, UP0, !UPT ;  /* 0x00000025ff1b7290 */ /* 0x000fe400087fe4ff */
[----:B------:R-:W-:Y:S02]  /*1de0*/  UPRMT UR6, UR7, 0x40, UR6 ;  /* 0x0000004007067896 */ /* 0x000fe40008000006 */
[----:B------:R-:W-:Y:S02]  /*1df0*/  UIADD3 UR32, UPT, UPT, UR20, 0x1, URZ ;  /* 0x0000000114207890 */ /* 0x000fe4000fffe0ff */
[----:B------:R-:W-:Y:S02]  /*1e00*/  UPRMT UR6, UR6, 0x5410, URZ ;  /* 0x0000541006067896 */ /* 0x000fe400080000ff */
[----:B------:R-:W-:Y:S02]  /*1e10*/  UISETP.NE.AND UP2, UPT, UR32, UR44, UPT ;  /* 0x0000002c2000728c */ /* 0x000fe4000bf45270 */
[----:B------:R-:W-:Y:S02]  /*1e20*/  UIADD3 UR22, UPT, UPT, UR21, 0x1, URZ ;  /* 0x0000000115167890 */ /* 0x000fe4000fffe0ff */
[----:B------:R-:W-:Y:S02]  /*1e30*/  UIADD3 UR30, UPT, UPT, UR30, 0x1, URZ ;  /* 0x000000011e1e7890 */ /* 0x000fe4000fffe0ff */
[----:B------:R-:W-:Y:S01]  /*1e40*/  UIADD3 UR7, UPT, UPT, UR24, 0x1, URZ ;  /* 0x0000000118077890 */ /* 0x000fe2000fffe0ff */
[----:B------:R-:W-:Y:S01]  /*1e50*/  UMOV UR40, 0x0 ;  /* 0x0000000000287882 */ /* 0x000fe20000000000 */
[----:B------:R-:W-:Y:S01]  /*1e60*/  UMOV UR41, 0x10000000 ;  /* 0x1000000000297882 */ /* 0x000fe20000000000 */
[----:B------:R-:W-:Y:S01]  /*1e70*/  UMOV UR17, UR9 ;  /* 0x0000000900117c82 */ /* 0x000fe20008000000 */
[----:B------:R2:W-:Y:S01]  /*1e80*/  UTMALDG.4D.IM2COL.2CTA [UR8], [UR28], UR6, desc[UR40] ;  /* 0x000028081c0073b4 */ /* 0x0005e20008259006 */
[----:B------:R-:W-:Y:S01]  /*1e90*/  @UP2 UIADD3 UR22, UPT, UPT, UR21, URZ, URZ ;  /* 0x000000ff15162290 */ /* 0x000fe2000fffe0ff */
[----:B------:R-:W-:Y:S03]  /*1ea0*/  UMOV UR18, UR10 ;  /* 0x0000000a00127c82 */ /* 0x000fe60008000000 */
[----:B------:R-:W-:Y:S01]  /*1eb0*/  UISETP.NE.AND UP0, UPT, UR22, UR43, UPT ;  /* 0x0000002b1600728c */ /* 0x000fe2000bf05270 */
[----:B------:R4:W-:Y:S10]  /*1ec0*/  UTMALDG.4D.2CTA [UR16], [UR26], desc[UR40] ;  /* 0x000028101a0075b4 */ /* 0x0009f40008219000 */
[----:B------:R-:W-:Y:S07]  /*1ed0*/  @UP0 UIADD3 UR7, UPT, UPT, UR24, URZ, URZ ;  /* 0x000000ff18070290 */ /* 0x000fee000fffe0ff */
[----:B------:R-:W-:Y:S01]  /*1ee0*/  UMOV UR24, UR7 ;  /* 0x0000000700187c82 */ /* 0x000fe20008000000 */
[----:B--2---:R-:W-:Y:S01]  /*1ef0*/  UMOV UR6, UR25 ;  /* 0x0000001900067c82 */ /* 0x004fe20008000000 */
[----:B----4-:R-:W-:Y:S02]  /*1f00*/  USEL UR21, UR22, URZ, UP0 ;  /* 0x000000ff16157287 */ /* 0x010fe40008000000 */
[----:B------:R-:W-:Y:S02]  /*1f10*/  UISETP.NE.AND UP0, UPT, UR30, UR34, UPT ;  /* 0x000000221e00728c */ /* 0x000fe4000bf05270 */
[----:B------:R-:W-:Y:S07]  /*1f20*/  USEL UR20, UR32, URZ, UP2 ;  /* 0x000000ff20147287 */ /* 0x000fee0009000000 */
[----:B---3--:R-:W-:Y:S05]  /*1f30*/  BRA.U UP0, `(.L_x_29) ;  /* 0xfffffffd00187547 */ /* 0x008fea000b83ffff */
.L_x_23:
[----:B------:R-:W-:Y:S01]  /*1f40*/  ULEA UR4, UR25, UR31, 0x3 ;  /* 0x0000001f19047291 */ /* 0x000fe2000f8e18ff */
[----:B-1----:R-:W-:Y:S01]  /*1f50*/  MOV R0, UR23 ;  /* 0x0000001700007c02 */ /* 0x002fe20008000f00 */
[----:B------:R-:W-:Y:S01]  /*1f60*/  @!P1 SYNCS.ARRIVE.TRANS64.A1T0 RZ, [UR31+0x108], RZ ;  /* 0x000108ffffff99a7 */ /* 0x000fe2000810001f */
[----:B------:R-:W-:Y:S02]  /*1f70*/  UISETP.GE.AND UP0, UPT, UR46, 0x1, UPT ;  /* 0x000000012e00788c */ /* 0x000fe4000bf06270 */
[----:B------:R-:W-:-:S04]  /*1f80*/  SHF.L.U32 R0, R0, 0x1f, RZ ;  /* 0x0000001f00007819 */ /* 0x000fc800000006ff */
[----:B--2---:R1:W2:Y:S03]  /*1f90*/  SYNCS.PHASECHK.TRANS64.TRYWAIT P0, [UR4+0x60], R0 ;  /* 0x00006000ff0075a7 */ /* 0x0042a60008001104 */
[----:B------:R-:W-:Y:S05]  /*1fa0*/  BRA.U !UP0, `(.L_x_30) ;  /* 0x0000000508587547 */ /* 0x000fea000b800000 */
        /* <DEDUP_REMOVED lines=16> */
[----:B------:R-:W-:-:S03]  /*20b0*/  UMOV UR32, UR46 ;  /* 0x0000002e00207c82 */ /* 0x000fc60008000000 */
        /* <DEDUP_REMOVED lines=9> */
[----:B---3--:R-:W-:-:S11]  /*2150*/  UMOV UR6, UR25 ;  /* 0x0000001900067c82 */ /* 0x008fd60008000000 */
.L_x_36:
[----:B------:R-:W-:Y:S01]  /*2160*/  @!P3 MOV R3, 0x8000 ;  /* 0x000080000003b802 */ /* 0x000fe20000000f00 */
[----:B------:R-:W-:Y:S01]  /*2170*/  ULEA UR9, UR6, UR31, 0x3 ;  /* 0x0000001f06097291 */ /* 0x000fe2000f8e18ff */
[----:B-12---:R-:W-:Y:S11]  /*2180*/  @P0 BRA `(.L_x_31) ;  /* 0x0000000000100947 */ /* 0x006ff60003800000 */
[----:B------:R-:W-:Y:S04]  /*2190*/  MOV R0, UR23 ;  /* 0x0000001700007c02 */ /* 0x000fe80008000f00 */
[----:B------:R-:W-:Y:S04]  /*21a0*/  SHF.L.U32 R5, R0, 0x1f, RZ ;  /* 0x0000001f00057819 */ /* 0x000fe800000006ff */
[----:B------:R-:W1:Y:S02]  /*21b0*/  SYNCS.PHASECHK.TRANS64.TRYWAIT P0, [UR9+0x60], R5 ;  /* 0x00006005ff0075a7 */ /* 0x000e640008001109 */
[----:B-1----:R-:W-:Y:S05]  /*21c0*/  @!P0 BRA `(.L_x_32) ;  /* 0x0000007800088947 */ /* 0x002fea0003800000 */
.L_x_31:
[----:B------:R2:W-:Y:S01]  /*21d0*/  @!P3 SYNCS.ARRIVE.TRANS64 RZ, [UR9], R3 ;  /* 0x00000003ffffb9a7 */ /* 0x0005e20008000009 */
[----:B------:R-:W-:Y:S04]  /*21e0*/  ULOP3.LUT UR7, UR33, 0x2, URZ, 0xfc, !UPT ;  /* 0x0000000221077892 */ /* 0x000fe8000f8efcff */
[----:B------:R-:W-:Y:S09]  /*21f0*/  UISETP.NE.AND UP0, UPT, UR7, 0x2, UPT ;  /* 0x000000020700788c */ /* 0x000ff2000bf05270 */
[----:B------:R-:W-:Y:S05]  /*2200*/  BRA.U UP0, `(.L_x_33) ;  /* 0x0000000100047547 */ /* 0x000fea000b800000 */
[----:B----4-:R-:W-:Y:S05]  /*2210*/  BPT.TRAP 0x1 ;  /* 0x000000040000795c */ /* 0x010fea0000300000 */
.L_x_33:
[----:B------:R-:W-:Y:S04]  /*2220*/  BSSY.RECONVERGENT B0, `(.L_x_34) ;  /* 0x0000003000007945 */ /* 0x000fe80003800200 */
[----:B------:R-:W-:Y:S05]  /*2230*/  @P2 BRA `(.L_x_35) ;  /* 0x0000000000042947 */ /* 0x000fea0003800000 */
[----:B----4-:R-:W-:Y:S05]  /*2240*/  BPT.TRAP 0x1 ;  /* 0x000000040000795c */ /* 0x010fea0000300000 */
.L_x_35:
[----:B----4-:R-:W-:Y:S05]  /*2250*/  BSYNC.RECONVERGENT B0 ;  /* 0x0000000000007941 */ /* 0x010fea0003800200 */
.L_x_34:
        /* <DEDUP_REMOVED lines=25> */
[----:B------:R-:W-:Y:S01]  /*23f0*/  UIADD3 UR7, UPT, UPT, UR24, 0x1, URZ ;  /* 0x0000000118077890 */ /* 0x000fe2000fffe0ff */
[----:B------:R-:W-:Y:S01]  /*2400*/  UMOV UR40, 0x0 ;  /* 0x0000000000287882 */ /* 0x000fe20000000000 */
[----:B------:R-:W-:Y:S01]  /*2410*/  UMOV UR41, 0x10000000 ;  /* 0x1000000000297882 */ /* 0x000fe20000000000 */
[----:B------:R-:W-:Y:S01]  /*2420*/  UMOV UR17, UR9 ;  /* 0x0000000900117c82 */ /* 0x000fe20008000000 */
[----:B------:R2:W-:Y:S01]  /*2430*/  UTMALDG.4D.IM2COL.2CTA [UR8], [UR28], UR6, desc[UR40] ;  /* 0x000028081c0073b4 */ /* 0x0005e20008259006 */
[----:B------:R-:W-:Y:S02]  /*2440*/  UMOV UR18, UR10 ;  /* 0x0000000a00127c82 */ /* 0x000fe40008000000 */
[----:B------:R-:W-:Y:S04]  /*2450*/  @UP2 UIADD3 UR22, UPT, UPT, UR21, URZ, URZ ;  /* 0x000000ff15162290 */ /* 0x000fe8000fffe0ff */
[----:B------:R-:W-:Y:S01]  /*2460*/  UISETP.NE.AND UP0, UPT, UR22, UR43, UPT ;  /* 0x0000002b1600728c */ /* 0x000fe2000bf05270 */
[----:B------:R4:W-:Y:S10]  /*2470*/  UTMALDG.4D.2CTA [UR16], [UR26], desc[UR40] ;  /* 0x000028101a0075b4 */ /* 0x0009f40008219000 */
[----:B------:R-:W-:Y:S07]  /*2480*/  @UP0 UIADD3 UR7, UPT, UPT, UR24, URZ, URZ ;  /* 0x000000ff18070290 */ /* 0x000fee000fffe0ff */
[----:B------:R-:W-:Y:S01]  /*2490*/  UMOV UR24, UR7 ;  /* 0x0000000700187c82 */ /* 0x000fe20008000000 */
[----:B--2---:R-:W-:Y:S02]  /*24a0*/  UIADD3 UR6, UPT, UPT, UR32, -0x1, URZ ;  /* 0xffffffff20067890 */ /* 0x004fe4000fffe0ff */
[----:B----4-:R-:W-:Y:S02]  /*24b0*/  USEL UR21, UR22, URZ, UP0 ;  /* 0x000000ff16157287 */ /* 0x010fe40008000000 */
[----:B------:R-:W-:Y:S02]  /*24c0*/  UISETP.GT.U32.AND UP0, UPT, UR32, 0x1, UPT ;  /* 0x000000012000788c */ /* 0x000fe4000bf04070 */
[----:B------:R-:W-:Y:S01]  /*24d0*/  USEL UR20, UR30, URZ, UP2 ;  /* 0x000000ff1e147287 */ /* 0x000fe20009000000 */
[----:B------:R-:W-:Y:S01]  /*24e0*/  UMOV UR32, UR6 ;  /* 0x0000000600207c82 */ /* 0x000fe20008000000 */
[----:B------:R-:W-:Y:S05]  /*24f0*/  UMOV UR6, UR25 ;  /* 0x0000001900067c82 */ /* 0x000fea0008000000 */
[----:B---3--:R-:W-:Y:S05]  /*2500*/  BRA.U UP0, `(.L_x_36) ;  /* 0xfffffffd00147547 */ /* 0x008fea000b83ffff */
.L_x_30:
[----:B------:R-:W-:Y:S01]  /*2510*/  SHF.L.U32 R3, R2, 0x1f, RZ ;  /* 0x0000001f02037819 */ /* 0x000fe200000006ff */
[----:B------:R-:W-:-:S03]  /*2520*/  NOP ;  /* 0x0000000000007918 */ /* 0x000fc60000000000 */
[----:B-12---:R-:W1:Y:S02]  /*2530*/  SYNCS.PHASECHK.TRANS64.TRYWAIT P0, [UR31+0x110], R3 ;  /* 0x00011003ff0075a7 */ /* 0x006e64000800111f */
[----:B-1----:R-:W-:Y:S05]  /*2540*/  @!P0 BRA `(.L_x_37) ;  /* 0x0000007400408947 */ /* 0x002fea0003800000 */
.L_x_154:
[----:B------:R-:W2:Y:S01]  /*2550*/  LDS.128 R4, [UR31+0x150] ;  /* 0x0001501fff047984 */ /* 0x000ea20008000c00 */
[----:B------:R-:W-:Y:S02]  /*2560*/  UIADD3 UR4, UPT, UPT, UR31, 0x118, URZ ;  /* 0x000001181f047890 */ /* 0x000fe4000fffe0ff */
[----:B------:R-:W-:Y:S01]  /*2570*/  UISETP.GE.AND UP0, UPT, UR39, 0x1, UPT ;  /* 0x000000012700788c */ /* 0x000fe2000bf06270 */
[----:B------:R-:W-:Y:S01]  /*2580*/  @!PT LDS RZ, [RZ] ;  /* 0x00000000fffff984 */ /* 0x000fe20000000800 */
[----:B------:R-:W-:Y:S01]  /*2590*/  @!PT LDS RZ, [RZ] ;  /* 0x00000000fffff984 */ /* 0x000fe20000000800 */
[----:B------:R-:W-:Y:S01]  /*25a0*/  @!PT LDS RZ, [RZ] ;  /* 0x00000000fffff984 */ /* 0x000fe20000000800 */
[----:B------:R-:W-:Y:S01]  /*25b0*/  @!PT LDS RZ, [RZ] ;  /* 0x00000000fffff984 */ /* 0x000fe20000000800 */
[----:B------:R3:W-:Y:S06]  /*25c0*/  MEMBAR.ALL.CTA ;  /* 0x0000000000007992 */ /* 0x0007ec0000008000 */
[----:B---3--:R-:W3:Y:S01]  /*25d0*/  FENCE.VIEW.ASYNC.S ;  /* 0x00000000000073c6 */ /* 0x008ee20000000000 */
[----:B------:R-:W-:-:S09]  /*25e0*/  UPRMT UR4, URZ, 0x654, UR4 ;  /* 0x00000654ff047896 */ /* 0x000fd20008000004 */
[----:B---3--:R-:W-:Y:S01]  /*25f0*/  SYNCS.ARRIVE.TRANS64.RED.A1T0 RZ, [UR4], RZ ;  /* 0x000000ffffff79a7 */ /* 0x008fe20008100404 */
[----:B--2---:R-:W-:-:S13]  /*2600*/  LOP3.LUT P0, RZ, R6, 0x1, RZ, 0xc0, !PT ;  /* 0x0000000106ff7812 */ /* 0x004fda000780c0ff */
[----:B------:R-:W-:Y:S01]  /*2610*/  VOTEU.ANY UP1, P0 ;  /* 0x0000000000ff7886 */ /* 0x000fe20000020100 */
[----:B------:R-:W-:-:S13]  /*2620*/  PLOP3.LUT P0, PT, PT, PT, UP1, 0x80, 0x8 ;  /* 0x000000000008781c */ /* 0x000fda0003f0f018 */
[----:B-1----:R-:W-:Y:S02]  /*2630*/  @P0 MOV R0, R4 ;  /* 0x0000000400000202 */ /* 0x002fe40000000f00 */
[----:B------:R-:W-:Y:S02]  /*2640*/  @P0 LOP3.LUT R4, R5, 0xffff, RZ, 0xc0, !PT ;  /* 0x0000ffff05040812 */ /* 0x000fe400078ec0ff */
[----:B------:R-:W-:Y:S02]  /*2650*/  @P0 R2UR UR6, R0 ;  /* 0x00000000000602ca */ /* 0x000fe400000e0000 */
[----:B------:R-:W-:-:S11]  /*2660*/  @P0 R2UR UR5, R4 ;  /* 0x00000000040502ca */ /* 0x000fd600000e0000 */
[----:B------:R-:W-:Y:S02]  /*2670*/  @UP1 UMOV UR42, UR6 ;  /* 0x00000006002a1c82 */ /* 0x000fe40008000000 */
[----:B------:R-:W-:Y:S01]  /*2680*/  @UP1 UMOV UR38, UR5 ;  /* 0x0000000500261c82 */ /* 0x000fe20008000000 */
[----:B------:R-:W-:Y:S05]  /*2690*/  BRA.U !UP0, `(.L_x_38) ;  /* 0x0000000108d47547 */ /* 0x000fea000b800000 */
[----:B------:R-:W1:Y:S01]  /*26a0*/  LDCU.128 UR16, c[0x0][0xb10] ;  /* 0x00016200ff1077ac */ /* 0x000e620008000c00 */
[----:B------:R-:W2:Y:S01]  /*26b0*/  LDCU UR21, c[0x0][0xb20] ;  /* 0x00016400ff1577ac */ /* 0x000ea20008000800 */
[----:B------:R-:W3:Y:S01]  /*26c0*/  LDCU UR20, c[0x0][0xb0c] ;  /* 0x00016180ff1477ac */ /* 0x000ee20008000800 */
[----:B------:R-:W4:Y:S01]  /*26d0*/  LDCU.64 UR8, c[0x0][0xb28] ;  /* 0x00016500ff0877ac */ /* 0x000f220008000a00 */
[----:B------:R-:W-:Y:S02]  /*26e0*/  UISETP.NE.AND UP3, UPT, UR39, 0x1, UPT ;  /* 0x000000012700788c */ /* 0x000fe4000bf65270 */
[----:B-1----:R-:W-:Y:S02]  /*26f0*/  UIMAD.WIDE.U32 UR4, UR47, UR19, URZ ;  /* 0x000000132f0472a5 */ /* 0x002fe4000f8e00ff */
[----:B------:R-:W-:Y:S02]  /*2700*/  UIMAD.WIDE.U32 UR6, UR49, UR16, URZ ;  /* 0x00000010310672a5 */ /* 0x000fe4000f8e00ff */
[----:B------:R-:W-:-:S02]  /*2710*/  UISETP.NE.AND UP0, UPT, UR18, 0x1, UPT ;  /* 0x000000011200788c */ /* 0x000fc4000bf05270 */
[----:B------:R-:W-:Y:S01]  /*2720*/  UIMAD.WIDE.U32 UR14, UR38, UR19, URZ ;  /* 0x00000013260e72a5 */ /* 0x000fe2000f8e00ff */
[----:B------:R-:W-:Y:S02]  /*2730*/  UMOV UR4, UR5 ;  /* 0x0000000500047c82 */ /* 0x000fe40008000000 */
[----:B------:R-:W-:Y:S01]  /*2740*/  UMOV UR6, UR7 ;  /* 0x0000000700067c82 */ /* 0x000fe20008000000 */
[----:B--2---:R-:W-:Y:S02]  /*2750*/  USHF.R.U32.HI UR4, URZ, UR21, UR4 ;  /* 0x00000015ff047299 */ /* 0x004fe40008011604 */
[----:B---3--:R-:W-:Y:S02]  /*2760*/  UISETP.NE.AND UP2, UPT, UR20, 0x1, UPT ;  /* 0x000000011400788c */ /* 0x008fe4000bf45270 */
[----:B------:R-:W-:Y:S02]  /*2770*/  USHF.R.U32.HI UR6, URZ, UR17, UR6 ;  /* 0x00000011ff067299 */ /* 0x000fe40008011606 */
[----:B------:R-:W-:-:S02]  /*2780*/  USEL UR5, UR47, UR4, !UP0 ;  /* 0x000000042f057287 */ /* 0x000fc4000c000000 */
[----:B------:R-:W-:Y:S02]  /*2790*/  USEL UR6, UR49, UR6, !UP2 ;  /* 0x0000000631067287 */ /* 0x000fe4000d000000 */
[----:B----4-:R-:W-:Y:S01]  /*27a0*/  UIMAD.WIDE.U32 UR10, UR5, UR8, URZ ;  /* 0x00000008050a72a5 */ /* 0x010fe2000f8e00ff */
[----:B------:R-:W-:Y:S01]  /*27b0*/  UMOV UR4, UR15 ;  /* 0x0000000f00047c82 */ /* 0x000fe20008000000 */
[----:B------:R-:W-:Y:S02]  /*27c0*/  UIMAD.WIDE.U32 UR12, UR42, UR16, URZ ;  /* 0x000000102a0c72a5 */ /* 0x000fe4000f8e00ff */
[----:B------:R-:W-:-:S03]  /*27d0*/  UIMAD.WIDE.U32 UR14, UR6, UR8, URZ ;  /* 0x00000008060e72a5 */ /* 0x000fc6000f8e00ff */
[----:B------:R-:W-:Y:S01]  /*27e0*/  UMOV UR10, UR11 ;  /* 0x0000000b000a7c82 */ /* 0x000fe20008000000 */
[----:B------:R-:W-:Y:S02]  /*27f0*/  USHF.R.U32.HI UR4, URZ, UR21, UR4 ;  /* 0x00000015ff047299 */ /* 0x000fe40008011604 */
[----:B------:R-:W-:Y:S01]  /*2800*/  @UP3 USHF.R.U32.HI UR5, URZ, UR9, UR10 ;  /* 0x00000009ff053299 */ /* 0x000fe2000801160a */
[----:B------:R-:W-:Y:S01]  /*2810*/  UMOV UR12, UR13 ;  /* 0x0000000d000c7c82 */ /* 0x000fe20008000000 */
[----:B------:R-:W-:Y:S01]  /*2820*/  UMOV UR14, UR15 ;  /* 0x0000000f000e7c82 */ /* 0x000fe20008000000 */
[----:B------:R-:W-:Y:S02]  /*2830*/  USHF.R.U32.HI UR17, URZ, UR17, UR12 ;  /* 0x00000011ff117299 */ /* 0x000fe4000801160c */
[----:B------:R-:W-:Y:S02]  /*2840*/  USEL UR4, UR38, UR4, !UP0 ;  /* 0x0000000426047287 */ /* 0x000fe4000c000000 */
[----:B------:R-:W-:-:S02]  /*2850*/  @UP3 USHF.R.U32.HI UR6, URZ, UR9, UR14 ;  /* 0x00000009ff063299 */ /* 0x000fc4000801160e */
[----:B------:R-:W-:Y:S02]  /*2860*/  UIMAD UR7, UR39, UR5, URZ ;  /* 0x00000005270772a4 */ /* 0x000fe4000f8e02ff */
[----:B------:R-:W-:Y:S02]  /*2870*/  USEL UR5, UR42, UR17, !UP2 ;  /* 0x000000112a057287 */ /* 0x000fe4000d000000 */
[----:B------:R-:W-:Y:S02]  /*2880*/  UIMAD UR10, UR39, UR6, URZ ;  /* 0x00000006270a72a4 */ /* 0x000fe4000f8e02ff */
[----:B------:R-:W-:Y:S02]  /*2890*/  UISETP.GE.AND UP0, UPT, UR4, UR7, UPT ;  /* 0x000000070400728c */ /* 0x000fe4000bf06270 */
[----:B------:R-:W-:Y:S02]  /*28a0*/  UIMAD.WIDE.U32 UR12, UR4, UR8, URZ ;  /* 0x00000008040c72a5 */ /* 0x000fe4000f8e00ff */
[----:B------:R-:W-:-:S02]  /*28b0*/  UISETP.GE.OR UP0, UPT, UR5, UR10, UP0 ;  /* 0x0000000a0500728c */ /* 0x000fc40008706670 */
[----:B------:R-:W-:Y:S02]  /*28c0*/  UIMAD.WIDE.U32 UR10, UR5, UR8, URZ ;  /* 0x00000008050a72a5 */ /* 0x000fe4000f8e00ff */
[----:B------:R-:W-:Y:S01]  /*28d0*/  UIADD3 UR12, UPT, UPT, -UR4, URZ, URZ ;  /* 0x000000ff040c7290 */ /* 0x000fe2000fffe1ff */
[----:B------:R-:W-:Y:S01]  /*28e0*/  UMOV UR8, UR13 ;  /* 0x0000000d00087c82 */ /* 0x000fe20008000000 */
[----:B------:R-:W-:Y:S02]  /*28f0*/  UIADD3 UR10, UPT, UPT, -UR5, URZ, URZ ;  /* 0x000000ff050a7290 */ /* 0x000fe4000fffe1ff */
[----:B------:R-:W-:-:S03]  /*2900*/  USHF.R.U32.HI UR8, URZ, UR9, UR8 ;  /* 0x00000009ff087299 */ /* 0x000fc60008011608 */
[----:B------:R-:W-:Y:S01]  /*2910*/  @!UP0 UMOV UR7, UR11 ;  /* 0x0000000b00078c82 */ /* 0x000fe20008000000 */
[----:B------:R-:W-:Y:S02]  /*2920*/  UIMAD UR12, UR18, UR12, UR38 ;  /* 0x0000000c120c72a4 */ /* 0x000fe4000f8e0226 */
[----:B------:R-:W-:Y:S02]  /*2930*/  USEL UR8, UR4, UR8, !UP3 ;  /* 0x0000000804087287 */ /* 0x000fe4000d800000 */
[----:B------:R-:W-:Y:S02]  /*2940*/  @!UP0 USHF.R.U32.HI UR7, URZ, UR9, UR7 ;  /* 0x00000009ff078299 */ /* 0x000fe40008011607 */
[----:B------:R-:W-:Y:S02]  /*2950*/  UIADD3 UR9, UPT, UPT, -UR8, URZ, URZ ;  /* 0x000000ff08097290 */ /* 0x000fe4000fffe1ff */
[----:B------:R-:W-:Y:S02]  /*2960*/  @!UP0 USEL UR7, UR5, UR7, !UP3 ;  /* 0x0000000705078287 */ /* 0x000fe4000d800000 */
[----:B------:R-:W-:-:S02]  /*2970*/  UIMAD UR9, UR39, UR9, UR4 ;  /* 0x00000009270972a4 */ /* 0x000fc4000f8e0204 */
[----:B------:R-:W-:Y:S02]  /*2980*/  @!UP0 UIADD3 UR8, UPT, UPT, UR8, -UR7, URZ ;  /* 0x8000000708088290 */ /* 0x000fe4000fffe0ff */
[----:B------:R-:W-:Y:S02]  /*2990*/  @!UP0 UIMAD UR7, UR9, UR6, UR7 ;  /* 0x00000006090782a4 */ /* 0x000fe4000f8e0207 */
[----:B------:R-:W-:Y:S02]  /*29a0*/  @!UP0 UIMAD UR4, UR39, UR8, UR5 ;  /* 0x00000008270482a4 */ /* 0x000fe4000f8e0205 */
[----:B------:R-:W-:Y:S02]  /*29b0*/  UIMAD UR6, UR20, UR10, UR42 ;  /* 0x0000000a140672a4 */ /* 0x000fe4000f8e022a */
[----:B------:R-:W-:Y:S01]  /*29c0*/  UIMAD UR38, UR4, UR18, UR12 ;  /* 0x00000012042672a4 */ /* 0x000fe2000f8e020c */
[----:B------:R-:W-:Y:S02]  /*29d0*/  @!UP0 UMOV UR5, UR7 ;  /* 0x0000000700058c82 */ /* 0x000fe40008000000 */
[----:B------:R-:W-:-:S12]  /*29e0*/  UIMAD UR42, UR5, UR20, UR6 ;  /* 0x00000014052a72a4 */ /* 0x000fd8000f8e0206 */
.L_x_38:
[----:B------:R-:W1:Y:S02]  /*29f0*/  LDCU UR4, c[0x0][0xb30] ;  /* 0x00016600ff0477ac */ /* 0x000e640008000800 */
[----:B-1----:R-:W-:-:S09]  /*2a00*/  UISETP.NE.AND UP0, UPT, UR4, 0x1, UPT ;  /* 0x000000010400788c */ /* 0x002fd2000bf05270 */
[----:B------:R-:W-:Y:S05]  /*2a10*/  BRA.U UP0, `(.L_x_39) ;  /* 0x0000000100447547 */ /* 0x000fea000b800000 */
[----:B------:R-:W1:Y:S01]  /*2a20*/  LDCU.128 UR8, c[0x0][0xb10] ;  /* 0x00016200ff0877ac */ /* 0x000e620008000c00 */
[----:B------:R-:W2:Y:S01]  /*2a30*/  LDCU UR12, c[0x0][0xb0c] ;  /* 0x00016180ff0c77ac */ /* 0x000ea20008000800 */
[----:B------:R-:W3:Y:S01]  /*2a40*/  LDCU UR13, c[0x0][0xb20] ;  /* 0x00016400ff0d77ac */ /* 0x000ee20008000800 */
[----:B-1----:R-:W-:Y:S02]  /*2a50*/  UIMAD.WIDE.U32 UR6, UR42, UR8, URZ ;  /* 0x000000082a0672a5 */ /* 0x002fe4000f8e00ff */
[----:B------:R-:W-:Y:S02]  /*2a60*/  UIMAD.WIDE.U32 UR4, UR38, UR11, URZ ;  /* 0x0000000b260472a5 */ /* 0x000fe4000f8e00ff */
[----:B--2---:R-:W-:Y:S02]  /*2a70*/  UISETP.NE.AND UP2, UPT, UR12, 0x1, UPT ;  /* 0x000000010c00788c */ /* 0x004fe4000bf45270 */
[----:B------:R-:W-:Y:S01]  /*2a80*/  UISETP.NE.AND UP0, UPT, UR10, 0x1, UPT ;  /* 0x000000010a00788c */ /* 0x000fe2000bf05270 */
[----:B------:R-:W-:-:S02]  /*2a90*/  UMOV UR6, UR7 ;  /* 0x0000000700067c82 */ /* 0x000fc40008000000 */
[----:B------:R-:W-:Y:S01]  /*2aa0*/  UMOV UR4, UR5 ;  /* 0x0000000500047c82 */ /* 0x000fe20008000000 */
[----:B------:R-:W-:Y:S02]  /*2ab0*/  USHF.R.U32.HI UR6, URZ, UR9, UR6 ;  /* 0x00000009ff067299 */ /* 0x000fe40008011606 */
[----:B---3--:R-:W-:Y:S02]  /*2ac0*/  USHF.R.U32.HI UR4, URZ, UR13, UR4 ;  /* 0x0000000dff047299 */ /* 0x008fe40008011604 */
[----:B------:R-:W-:Y:S02]  /*2ad0*/  USEL UR5, UR42, UR6, !UP2 ;  /* 0x000000062a057287 */ /* 0x000fe4000d000000 */
[----:B------:R-:W-:-:S04]  /*2ae0*/  USEL UR4, UR38, UR4, !UP0 ;  /* 0x0000000426047287 */ /* 0x000fc8000c000000 */
[----:B------:R-:W-:Y:S02]  /*2af0*/  UIADD3 UR6, UPT, UPT, UR5, -UR4, URZ ;  /* 0x8000000405067290 */ /* 0x000fe4000fffe0ff */
[----:B------:R-:W-:Y:S02]  /*2b00*/  UIADD3 UR4, UPT, UPT, -UR5, UR4, URZ ;  /* 0x0000000405047290 */ /* 0x000fe4000fffe1ff */
[----:B------:R-:W-:Y:S02]  /*2b10*/  UIMAD UR38, UR6, UR10, UR38 ;  /* 0x0000000a062672a4 */ /* 0x000fe4000f8e0226 */
[----:B------:R-:W-:-:S12]  /*2b20*/  UIMAD UR42, UR4, UR12, UR42 ;  /* 0x0000000c042a72a4 */ /* 0x000fd8000f8e022a */
.L_x_39:
[----:B------:R-:W-:Y:S01]  /*2b30*/  R2UR UR5, R65 ;  /* 0x00000000410572ca */ /* 0x000fe200000e0000 */
[----:B------:R-:W-:Y:S01]  /*2b40*/  UMOV UR30, UR34 ;  /* 0x00000022001e7c82 */ /* 0x000fe20008000000 */
[----:B------:R-:W-:Y:S02]  /*2b50*/  R2UR UR4, R64 ;  /* 0x00000000400472ca */ /* 0x000fe400000e0000 */
[----:B------:R-:W-:Y:S02]  /*2b60*/  PLOP3.LUT P1, PT, PT, PT, PT, 0x80, 0x8 ;  /* 0x000000000008781c */ /* 0x000fe40003f2f070 */
[----:B------:R-:W-:-:S07]  /*2b70*/  LOP3.LUT R2, R2, 0x1, RZ, 0x3c, !PT ;  /* 0x0000000102027812 */ /* 0x000fce00078e3cff */
[----:B------:R-:W-:Y:S02]  /*2b80*/  UIADD3 UR45, UPT, UPT, UR42, UR5, URZ ;  /* 0x000000052a2d7290 */ /* 0x000fe4000fffe0ff */
[----:B------:R-:W-:Y:S01]  /*2b90*/  UIADD3 UR20, UPT, UPT, UR38, UR4, URZ ;  /* 0x0000000426147290 */ /* 0x000fe2000fffe0ff */
[----:B------:R-:W-:Y:S11]  /*2ba0*/  BRA.U UP1, `(.L_x_40) ;  /* 0xffffffed01487547 */ /* 0x000ff6000b83ffff */
[----:B------:R-:W-:Y:S01]  /*2bb0*/  UIADD3 UR31, UPT, UPT, UR31, 0x60, URZ ;  /* 0x000000601f1f7890 */ /* 0x000fe2000fffe0ff */
[----:B------:R-:W-:-:S03]  /*2bc0*/  MOV R3, UR23 ;  /* 0x0000001700037c02 */ /* 0x000fc60008000f00 */
[----:B------:R-:W-:Y:S01]  /*2bd0*/  ULEA UR4, UR25, UR31, 0x3 ;  /* 0x0000001f19047291 */ /* 0x000fe2000f8e18ff */
[----:B------:R-:W-:-:S08]  /*2be0*/  SHF.L.U32 R3, R3, 0x1f, RZ ;  /* 0x0000001f03037819 */ /* 0x000fd000000006ff */
[----:B------:R-:W1:Y:S02]  /*2bf0*/  SYNCS.PHASECHK.TRANS64.TRYWAIT P0, [UR4], R3 ;  /* 0x00000003ff0075a7 */ /* 0x000e640008001104 */
[----:B-1----:R-:W-:Y:S05]  /*2c00*/  @!P0 BRA `(.L_x_41) ;  /* 0x0000006c00a88947 */ /* 0x002fea0003800000 */
.L_x_156:
[----:B------:R-:W-:-:S04]  /*2c10*/  UIADD3 UR4, UPT, UPT, UR25, 0x1, URZ ;  /* 0x0000000119047890 */ /* 0x000fc8000fffe0ff */
[----:B------:R-:W-:-:S04]  /*2c20*/  UISETP.NE.AND UP0, UPT, UR4, 0xc, UPT ;  /* 0x0000000c0400788c */ /* 0x000fc8000bf05270 */
[----:B------:R-:W-:Y:S02]  /*2c30*/  USEL UR5, URZ, 0x1, UP0 ;  /* 0x00000001ff057887 */ /* 0x000fe40008000000 */
[----:B------:R-:W-:Y:S02]  /*2c40*/  USEL UR4, UR4, URZ, UP0 ;  /* 0x000000ff04047287 */ /* 0x000fe40008000000 */
[----:B------:R-:W-:Y:S02]  /*2c50*/  ULOP3.LUT UR6, UR23, UR5, URZ, 0x3c, !UPT ;  /* 0x0000000517067292 */ /* 0x000fe4000f8e3cff */
[----:B------:R-:W-:-:S04]  /*2c60*/  ULEA UR5, UR4, UR31, 0x3 ;  /* 0x0000001f04057291 */ /* 0x000fc8000f8e18ff */
[----:B-1----:R-:W-:-:S04]  /*2c70*/  MOV R3, UR6 ;  /* 0x0000000600037c02 */ /* 0x002fc80008000f00 */
[----:B------:R-:W-:-:S04]  /*2c80*/  SHF.L.U32 R3, R3, 0x1f, RZ ;  /* 0x0000001f03037819 */ /* 0x000fc800000006ff */
[----:B------:R-:W1:Y:S02]  /*2c90*/  SYNCS.PHASECHK.TRANS64.TRYWAIT P0, [UR5], R3 ;  /* 0x00000003ff0075a7 */ /* 0x000e640008001105 */
[----:B-1----:R-:W-:Y:S05]  /*2ca0*/  @!P0 BRA `(.L_x_42) ;  /* 0x0000006c00988947 */ /* 0x002fea0003800000 */
.L_x_158:
        /* <DEDUP_REMOVED lines=10> */
.L_x_160:
        /* <DEDUP_REMOVED lines=10> */
.L_x_162:
        /* <DEDUP_REMOVED lines=10> */
.L_x_164:
        /* <DEDUP_REMOVED lines=10> */
.L_x_166:
        /* <DEDUP_REMOVED lines=10> */
.L_x_168:
        /* <DEDUP_REMOVED lines=10> */
.L_x_170:
        /* <DEDUP_REMOVED lines=10> */
.L_x_172:
        /* <DEDUP_REMOVED lines=10> */
.L_x_174:
        /* <DEDUP_REMOVED lines=10> */
.L_x_176:
[----:B------:R-:W-:-:S04]  /*3250*/  UIADD3 UR4, UPT, UPT, UR4, 0x1, URZ ;  /* 0x0000000104047890 */ /* 0x000fc8000fffe0ff */
[----:B------:R-:W-:-:S04]  /*3260*/  UISETP.NE.AND UP0, UPT, UR4, 0xc, UPT ;  /* 0x0000000c0400788c */ /* 0x000fc8000bf05270 */
[----:B------:R-:W-:Y:S02]  /*3270*/  USEL UR5, URZ, 0x1, UP0 ;  /* 0x00000001ff057887 */ /* 0x000fe40008000000 */
[----:B------:R-:W-:Y:S02]  /*3280*/  USEL UR4, UR4, URZ, UP0 ;  /* 0x000000ff04047287 */ /* 0x000fe40008000000 */
[----:B------:R-:W-:Y:S02]  /*3290*/  ULOP3.LUT UR5, UR6, UR5, URZ, 0x3c, !UPT ;  /* 0x0000000506057292 */ /* 0x000fe4000f8e3cff */
[----:B------:R-:W-:-:S04]  /*32a0*/  ULEA UR4, UR4, UR31, 0x3 ;  /* 0x0000001f04047291 */ /* 0x000fc8000f8e18ff */
[----:B------:R-:W-:Y:S02]  /*32b0*/  IMAD.U32 R2, RZ, RZ, UR5 ;  /* 0x00000005ff027e24 */ /* 0x000fe4000f8e00ff */
[----:B-1----:R-:W-:-:S03]  /*32c0*/  MOV R0, UR4 ;  /* 0x0000000400007c02 */ /* 0x002fc60008000f00 */
[----:B------:R-:W-:-:S07]  /*32d0*/  SHF.L.U32 R3, R2, 0x1f, RZ ;  /* 0x0000001f02037819 */ /* 0x000fce00000006ff */
.L_x_52:
[----:B-1----:R1:W2:Y:S02]  /*32e0*/  SYNCS.PHASECHK.TRANS64.TRYWAIT P0, [R0+URZ], R3 ;  /* 0x00000003000075a7 */ /* 0x0022a400080011ff */
[----:B--2---:R-:W-:Y:S05]  /*32f0*/  @!P0 NANOSLEEP.SYNCS 0x989680 ;  /* 0x009896800000895d */ /* 0x004fea0003900000 */
[----:B------:R-:W2:Y:S02]  /*3300*/  @!P0 SYNCS.PHASECHK.TRANS64 P0, [R0+URZ], R3 ;  /* 0x00000003000085a7 */ /* 0x000ea400080010ff */
[----:B--2---:R-:W-:Y:S05]  /*3310*/  @P0 EXIT ;  /* 0x000000000000094d */ /* 0x004fea0003800000 */
[----:B------:R-:W-:Y:S05]  /*3320*/  BRA `(.L_x_52) ;  /* 0xfffffffc00ec7947 */ /* 0x000fea000383ffff */
.L_x_22:
[----:B------:R-:W2:Y:S02]  /*3330*/  S2UR UR4, SR_CgaCtaId ;  /* 0x00000000000479c3 */ /* 0x000ea40000008800 */
[----:B--2---:R-:W-:-:S04]  /*3340*/  UISETP.NE.AND UP0, UPT, UR4, URZ, UPT ;  /* 0x000000ff0400728c */ /* 0x004fc8000bf05270 */
[----:B------:R-:W-:-:S09]  /*3350*/  UISETP.NE.OR UP0, UPT, UR18, 0x1, UP0 ;  /* 0x000000011200788c */ /* 0x000fd20008705670 */
[----:B------:R-:W-:Y:S05]  /*3360*/  BRA.U UP0, `(.L_x_53) ;  /* 0x0000000100b47547 */ /* 0x000fea000b800000 */
[----:B------:R-:W2:Y:S01]  /*3370*/  S2UR UR5, SR_CgaCtaId ;  /* 0x00000000000579c3 */ /* 0x000ea20000008800 */
[----:B------:R-:W-:Y:S01]  /*3380*/  UMOV UR4, 0x400 ;  /* 0x0000040000047882 */ /* 0x000fe20000000000 */
[----:B------:R-:W-:Y:S01]  /*3390*/  HFMA2 R2, -RZ, RZ, 0, 5.9604644775390625e-08 ;  /* 0x00000001ff027431 */ /* 0x000fe200000001ff */
[----:B------:R-:W-:Y:S01]  /*33a0*/  ISETP.GE.U32.AND P0, PT, R3, 0x2, PT ;  /* 0x000000020300780c */ /* 0x000fe20003f06070 */
[----:B------:R-:W-:Y:S01]  /*33b0*/  IMAD.MOV.U32 R8, RZ, RZ, RZ ;  /* 0x000000ffff087224 */ /* 0x000fe200078e00ff */
[----:B--2---:R-:W-:-:S04]  /*33c0*/  ULEA UR4, UR5, UR4, 0x18 ;  /* 0x0000000405047291 */ /* 0x004fc8000f8ec0ff */
[----:B------:R-:W-:Y:S02]  /*33d0*/  UIADD3 UR5, UPT, UPT, UR4, 0x118, URZ ;  /* 0x0000011804057890 */ /* 0x000fe4000fffe0ff */
[----:B------:R-:W-:Y:S02]  /*33e0*/  UIADD3 UR8, UPT, UPT, UR4, 0x110, URZ ;  /* 0x0000011004087890 */ /* 0x000fe4000fffe0ff */
[----:B------:R-:W-:-:S12]  /*33f0*/  UPRMT UR5, URZ, 0x654, UR5 ;  /* 0x00000654ff057896 */ /* 0x000fd80008000005 */
.L_x_56:
[----:B------:R-:W-:Y:S01]  /*3400*/  SHF.L.U32 R7, R2, 0x1f, RZ ;  /* 0x0000001f02077819 */ /* 0x000fe200000006ff */
[----:B------:R-:W-:Y:S02]  /*3410*/  IMAD.U32 R4, RZ, RZ, UR8 ;  /* 0x00000008ff047e24 */ /* 0x000fe4000f8e00ff */
[----:B------:R-:W-:Y:S01]  /*3420*/  @!P0 IMAD.MOV.U32 R5, RZ, RZ, 0x10 ;  /* 0x00000010ff058424 */ /* 0x000fe200078e00ff */
[----:B------:R-:W2:Y:S02]  /*3430*/  SYNCS.PHASECHK.TRANS64.TRYWAIT P1, [UR4+0x118], R7 ;  /* 0x00011807ff0075a7 */ /* 0x000ea40008021104 */
[----:B------:R-:W-:-:S04]  /*3440*/  PRMT R9, R3, 0x654, R4 ;  /* 0x0000065403097816 */ /* 0x000fc80000000004 */
[----:B------:R-:W-:Y:S01]  /*3450*/  SEL R0, R9, R0, !P0 ;  /* 0x0000000009007207 */ /* 0x000fe20004000000 */
[----:B--2---:R-:W-:Y:S06]  /*3460*/  @!P1 BRA `(.L_x_54) ;  /* 0x0000006800989947 */ /* 0x004fec0003800000 */
.L_x_178:
[----:B------:R-:W-:Y:S01]  /*3470*/  UIADD3 UR6, UPT, UPT, UR4, 0x150, URZ ;  /* 0x0000015004067890 */ /* 0x000fe2000fffe0ff */
[----:B------:R3:W-:Y:S01]  /*3480*/  @!P0 SYNCS.ARRIVE.TRANS64.RED RZ, [R0+URZ], R5 ;  /* 0x0000000500ff89a7 */ /* 0x0007e200080004ff */
[----:B------:R-:W-:Y:S01]  /*3490*/  UIADD3 UR7, UPT, UPT, UR4, 0x110, URZ ;  /* 0x0000011004077890 */ /* 0x000fe2000fffe0ff */
[----:B------:R-:W-:-:S08]  /*34a0*/  LOP3.LUT R2, R2, 0x1, RZ, 0x3c, !PT ;  /* 0x0000000102027812 */ /* 0x000fd000078e3cff */
[----:B------:R-:W-:Y:S06]  /*34b0*/  UGETNEXTWORKID.BROADCAST [UR6], [UR7] ;  /* 0x00000000060073ca */ /* 0x000fec0008000100 */
[----:B---3--:R-:W-:-:S04]  /*34c0*/  SHF.L.U32 R5, R8, 0x1f, RZ ;  /* 0x0000001f08057819 */ /* 0x008fc800000006ff */
[----:B------:R-:W3:Y:S02]  /*34d0*/  SYNCS.PHASECHK.TRANS64.TRYWAIT P1, [UR4+0x110], R5 ;  /* 0x00011005ff0075a7 */ /* 0x000ee40008021104 */
[----:B---3--:R-:W-:Y:S05]  /*34e0*/  @!P1 BRA `(.L_x_55) ;  /* 0x0000006800909947 */ /* 0x008fea0003800000 */
.L_x_180:
[----:B--2---:R-:W2:Y:S01]  /*34f0*/  LDS.128 R4, [UR4+0x150] ;  /* 0x00015004ff047984 */ /* 0x004ea20008000c00 */
[----:B------:R-:W-:Y:S01]  /*3500*/  LOP3.LUT R8, R8, 0x1, RZ, 0x3c, !PT ;  /* 0x0000000108087812 */ /* 0x000fe200078e3cff */
[----:B------:R-:W-:Y:S01]  /*3510*/  @!PT LDS RZ, [RZ] ;  /* 0x00000000fffff984 */ /* 0x000fe20000000800 */
[----:B------:R-:W-:Y:S01]  /*3520*/  @!PT LDS RZ, [RZ] ;  /* 0x00000000fffff984 */ /* 0x000fe20000000800 */
[----:B------:R-:W-:Y:S01]  /*3530*/  @!PT LDS RZ, [RZ] ;  /* 0x00000000fffff984 */ /* 0x000fe20000000800 */
[----:B------:R-:W-:Y:S01]  /*3540*/  @!PT LDS RZ, [RZ] ;  /* 0x00000000fffff984 */ /* 0x000fe20000000800 */
[----:B------:R3:W-:Y:S06]  /*3550*/  MEMBAR.ALL.CTA ;  /* 0x0000000000007992 */ /* 0x0007ec0000008000 */
[----:B---3--:R-:W3:Y:S02]  /*3560*/  FENCE.VIEW.ASYNC.S ;  /* 0x00000000000073c6 */ /* 0x008ee40000000000 */
[----:B---3--:R-:W-:Y:S01]  /*3570*/  SYNCS.ARRIVE.TRANS64.RED.A1T0 RZ, [UR5], RZ ;  /* 0x000000ffffff79a7 */ /* 0x008fe20008100405 */
[----:B--2---:R-:W-:-:S13]  /*3580*/  LOP3.LUT P1, RZ, R6, 0x1, RZ, 0xc0, !PT ;  /* 0x0000000106ff7812 */ /* 0x004fda000782c0ff */
[----:B------:R-:W-:Y:S05]  /*3590*/  @P1 BRA `(.L_x_56) ;  /* 0xfffffffc00981947 */ /* 0x000fea000383ffff */
[----:B------:R-:W-:-:S04]  /*35a0*/  SHF.L.U32 R0, R2, 0x1f, RZ ;  /* 0x0000001f02007819 */ /* 0x000fc800000006ff */
[----:B------:R-:W2:Y:S02]  /*35b0*/  SYNCS.PHASECHK.TRANS64 P0, [UR4+0x118], R0 ;  /* 0x00011800ff0075a7 */ /* 0x000ea40008001004 */
[----:B-12---:R-:W-:Y:S05]  /*35c0*/  @P0 EXIT ;  /* 0x000000000000094d */ /* 0x006fea0003800000 */
[----:B------:R-:W-:-:S07]  /*35d0*/  MOV R0, UR4 ;  /* 0x0000000400007c02 */ /* 0x000fce0008000f00 */
.L_x_57:
[----:B-1----:R-:W-:-:S04]  /*35e0*/  SHF.L.U32 R3, R2, 0x1f, RZ ;  /* 0x0000001f02037819 */ /* 0x002fc800000006ff */
[----:B------:R1:W2:Y:S03]  /*35f0*/  SYNCS.PHASECHK.TRANS64.TRYWAIT P0, [R0+URZ+0x118], R3 ;  /* 0x00011803000075a7 */ /* 0x0002a600080011ff */
[----:B--2---:R-:W-:Y:S05]  /*3600*/  @!P0 NANOSLEEP.SYNCS 0x989680 ;  /* 0x009896800000895d */ /* 0x004fea0003900000 */
[----:B------:R-:W2:Y:S02]  /*3610*/  @!P0 SYNCS.PHASECHK.TRANS64 P0, [R0+URZ+0x118], R3 ;  /* 0x00011803000085a7 */ /* 0x000ea400080010ff */
[----:B--2---:R-:W-:Y:S05]  /*3620*/  @P0 EXIT ;  /* 0x000000000000094d */ /* 0x004fea0003800000 */
[----:B------:R-:W-:Y:S05]  /*3630*/  BRA `(.L_x_57) ;  /* 0xfffffffc00e87947 */ /* 0x000fea000383ffff */
.L_x_53:
[----:B------:R-:W-:Y:S05]  /*3640*/  BRA.U UP4, `(.L_x_58) ;  /* 0x0000001104a47547 */ /* 0x000fea000b800000 */
[----:B------:R-:W2:Y:S01]  /*3650*/  S2UR UR4, SR_CgaCtaId ;  /* 0x00000000000479c3 */ /* 0x000ea20000008800 */
[----:B------:R-:W-:Y:S01]  /*3660*/  UMOV UR5, 0x40 ;  /* 0x0000004000057882 */ /* 0x000fe20000000000 */
[----:B------:R-:W-:Y:S01]  /*3670*/  NOP ;  /* 0x0000000000007918 */ /* 0x000fe20000000000 */
[----:B------:R-:W-:Y:S01]  /*3680*/  UMOV UR6, 0x400 ;  /* 0x0000040000067882 */ /* 0x000fe20000000000 */
[----:B--2---:R-:W-:Y:S02]  /*3690*/  ULEA UR5, UR4, UR5, 0x18 ;  /* 0x0000000504057291 */ /* 0x004fe4000f8ec0ff */
[----:B------:R-:W-:-:S07]  /*36a0*/  ULEA UR6, UR4, UR6, 0x18 ;  /* 0x0000000604067291 */ /* 0x000fce000f8ec0ff */
[----:B------:R-:W2:Y:S02]  /*36b0*/  LDS.U8 R3, [UR5+0x1c] ;  /* 0x00001c05ff037984 */ /* 0x000ea40008000000 */
[----:B--2---:R-:W-:-:S13]  /*36c0*/  ISETP.NE.AND P0, PT, R3, RZ, PT ;  /* 0x000000ff0300720c */ /* 0x004fda0003f05270 */
[----:B------:R-:W-:Y:S05]  /*36d0*/  @P0 BRA `(.L_x_59) ;  /* 0x0000000400080947 */ /* 0x000fea0003800000 */
[----:B------:R-:W-:Y:S02]  /*36e0*/  UISETP.NE.U32.AND UP1, UPT, UR38, 0x1, UPT ;  /* 0x000000012600788c */ /* 0x000fe4000bf25070 */
[----:B------:R-:W-:-:S07]  /*36f0*/  UIADD3 UR7, UPT, UPT, UR5, 0x8, URZ ;  /* 0x0000000805077890 */ /* 0x000fce000fffe0ff */
[----:B------:R-:W-:Y:S05]  /*3700*/  BRA.U !UP1, `(.L_x_60) ;  /* 0x00000001099c7547 */ /* 0x000fea000b800000 */
[----:B------:R-:W-:Y:S01]  /*3710*/  ELECT P0, URZ, PT ;  /* 0x0000000000ff782f */ /* 0x000fe20003800000 */
[----:B------:R-:W-:-:S12]  /*3720*/  BSSY B0, `(.L_x_60) ;  /* 0x0000025000007945 */ /* 0x000fd80003800000 */
[----:B------:R-:W-:Y:S05]  /*3730*/  @!P0 BRA `(.L_x_61) ;  /* 0x00000000008c8947 */ /* 0x000fea0003800000 */
[----:B------:R-:W-:-:S05]  /*3740*/  UMOV UR4, 0x10 ;  /* 0x0000001000047882 */ /* 0x000fca0000000000 */
[----:B------:R-:W-:Y:S04]  /*3750*/  DEPBAR.LE SB2, 0x36 ;  /* 0x0000ad800000791a */ /* 0x000fe80000000000 */
[----:B------:R-:W2:Y:S02]  /*3760*/  UTCATOMSWS.2CTA.FIND_AND_SET.ALIGN UP0, UR4, UR4 ;  /* 0x00000004000475e3 */ /* 0x000ea40008200800 */
[----:B--2---:R-:W-:Y:S01]  /*3770*/  MOV R10, UR4 ;  /* 0x00000004000a7c02 */ /* 0x004fe20008000f00 */
[----:B------:R-:W-:Y:S06]  /*3780*/  BRA.U UP0, `(.L_x_62) ;  /* 0x0000000100187547 */ /* 0x000fec000b800000 */
.L_x_63:
[----:B------:R-:W-:Y:S05]  /*3790*/  NANOSLEEP 0x64 ;  /* 0x000000640000795d */ /* 0x000fea0003800000 */
[----:B------:R-:W-:-:S05]  /*37a0*/  UMOV UR4, 0x10 ;  /* 0x0000001000047882 */ /* 0x000fca0000000000 */
[----:B------:R-:W-:Y:S04]  /*37b0*/  DEPBAR.LE SB2, 0x36 ;  /* 0x0000ad800000791a */ /* 0x000fe80000000000 */
[----:B------:R-:W2:Y:S02]  /*37c0*/  UTCATOMSWS.2CTA.FIND_AND_SET.ALIGN UP0, UR4, UR4 ;  /* 0x00000004000475e3 */ /* 0x000ea40008200800 */
[----:B--2---:R-:W-:Y:S01]  /*37d0*/  MOV R10, UR4 ;  /* 0x00000004000a7c02 */ /* 0x004fe20008000f00 */
[----:B------:R-:W-:Y:S05]  /*37e0*/  BRA.U !UP0, `(.L_x_63) ;  /* 0xfffffffd08e87547 */ /* 0x000fea000b83ffff */
.L_x_62:
[----:B------:R-:W2:Y:S01]  /*37f0*/  LDS R6, [UR5+0x10] ;  /* 0x00001005ff067984 */ /* 0x000ea20008000800 */
[----:B------:R-:W-:Y:S01]  /*3800*/  IMAD.U32 R3, RZ, RZ, UR6 ;  /* 0x00000006ff037e24 */ /* 0x000fe2000f8e00ff */
[----:B------:R-:W-:-:S03]  /*3810*/  MOV R4, UR37 ;  /* 0x0000002500047c02 */ /* 0x000fc60008000f00 */
[----:B------:R-:W-:Y:S01]  /*3820*/  VIADD R3, R3, 0x160 ;  /* 0x0000016003037836 */ /* 0x000fe20000000000 */
[----:B--2---:R-:W-:-:S04]  /*3830*/  SHF.L.U32 R6, R6, 0x1f, RZ ;  /* 0x0000001f06067819 */ /* 0x004fc800000006ff */
[----:B------:R-:W2:Y:S02]  /*3840*/  SYNCS.PHASECHK.TRANS64.TRYWAIT P0, [UR5+0x8], R6 ;  /* 0x00000806ff0075a7 */ /* 0x000ea40008001105 */
[----:B--2---:R-:W-:Y:S05]  /*3850*/  @P0 BRA `(.L_x_64) ;  /* 0x0000000000080947 */ /* 0x004fea0003800000 */
[----:B------:R-:W2:Y:S02]  /*3860*/  SYNCS.PHASECHK.TRANS64.TRYWAIT P0, [UR5+0x8], R6 ;  /* 0x00000806ff0075a7 */ /* 0x000ea40008001105 */
[----:B--2---:R-:W-:Y:S05]  /*3870*/  @!P0 BRA `(.L_x_65) ;  /* 0x0000006400c48947 */ /* 0x004fea0003800000 */
.L_x_64:
[----:B------:R-:W-:Y:S01]  /*3880*/  PRMT R4, R4, 0x654, R3 ;  /* 0x0000065404047816 */ /* 0x000fe20000000003 */
[----:B------:R-:W-:Y:S01]  /*3890*/  HFMA2 R3, -RZ, RZ, 0, 5.9604644775390625e-08 ;  /* 0x00000001ff037431 */ /* 0x000fe200000001ff */
[----:B------:R-:W-:Y:S01]  /*38a0*/  UPRMT UR4, UR37, 0x654, UR7 ;  /* 0x0000065425047896 */ /* 0x000fe20008000007 */
[----:B------:R-:W-:Y:S02]  /*38b0*/  IMAD.MOV.U32 R7, RZ, RZ, 0xffff ;  /* 0x0000ffffff077424 */ /* 0x000fe400078e00ff */
[----:B--2---:R-:W-:Y:S02]  /*38c0*/  IMAD.MOV.U32 R6, RZ, RZ, 0x4 ;  /* 0x00000004ff067424 */ /* 0x004fe400078e00ff */
[----:B------:R-:W-:Y:S01]  /*38d0*/  IMAD.SHL.U32 R9, R10, 0x20, RZ ;  /* 0x000000200a097824 */ /* 0x000fe200078e00ff */
[----:B------:R-:W-:Y:S02]  /*38e0*/  MOV R5, UR4 ;  /* 0x0000000400057c02 */ /* 0x000fe40008000f00 */
[-C--:B------:R-:W-:Y:S01]  /*38f0*/  SHF.L.U32 R8, R7, R10.reuse, RZ ;  /* 0x0000000a07087219 */ /* 0x080fe200000006ff */
[----:B------:R2:W-:Y:S01]  /*3900*/  SYNCS.ARRIVE.TRANS64.RED RZ, [UR4], R6 ;  /* 0x00000006ffff79a7 */ /* 0x0005e20008000404 */
[----:B------:R-:W-:Y:S01]  /*3910*/  SHF.L.U32 R7, R3, R10, RZ ;  /* 0x0000000a03077219 */ /* 0x000fe200000006ff */
[----:B------:R2:W-:Y:S04]  /*3920*/  STS [UR6+0x160], R9 ;  /* 0x00016009ff007988 */ /* 0x0005e80008000806 */
[----:B------:R2:W-:Y:S04]  /*3930*/  STAS [R4.64], R10 ;  /* 0x0000000a04007dbd */ /* 0x0005e8000c0008ff */
[----:B------:R2:W-:Y:S04]  /*3940*/  ATOMS.OR RZ, [UR5+0x14], R8 ;  /* 0x00001408ffff798c */ /* 0x0005e8000b000005 */
[----:B------:R2:W-:Y:S04]  /*3950*/  ATOMS.OR RZ, [UR5+0x18], R7 ;  /* 0x00001807ffff798c */ /* 0x0005e8000b000005 */
[----:B------:R2:W-:Y:S02]  /*3960*/  ATOMS.XOR RZ, [UR5+0x10], R3 ;  /* 0x00001003ffff798c */ /* 0x0005e4000b800005 */
.L_x_61:
[----:B-1----:R-:W-:Y:S05]  /*3970*/  BSYNC B0 ;  /* 0x0000000000007941 */ /* 0x002fea0003800000 */
.L_x_60:
[----:B------:R-:W-:Y:S05]  /*3980*/  BRA.U UP1, `(.L_x_66) ;  /* 0x00000001016c7547 */ /* 0x000fea000b800000 */
[----:B------:R-:W-:-:S03]  /*3990*/  UMOV UR4, 0xffffffff ;  /* 0xffffffff00047882 */ /* 0x000fc60000000000 */
[----:B------:R-:W-:Y:S05]  /*39a0*/  BRA.DIV UR4, `(.L_x_67) ;  /* 0x0000006604907947 */ /* 0x000fea000b800000 */
[----:B------:R-:W-:-:S13]  /*39b0*/  ELECT P6, URZ, PT ;  /* 0x0000000000ff782f */ /* 0x000fda00038c0000 */
.L_x_183:
[----:B------:R-:W-:Y:S05]  /*39c0*/  @!P6 BRA `(.L_x_66) ;  /* 0x00000000005ce947 */ /* 0x000fea0003800000 */
[----:B--2---:R-:W2:Y:S02]  /*39d0*/  LDS R4, [UR5+0x10] ;  /* 0x00001005ff047984 */ /* 0x004ea40008000800 */
[----:B--2---:R-:W-:-:S04]  /*39e0*/  SHF.L.U32 R4, R4, 0x1f, RZ ;  /* 0x0000001f04047819 */ /* 0x004fc800000006ff */
[----:B------:R-:W2:Y:S02]  /*39f0*/  SYNCS.PHASECHK.TRANS64.TRYWAIT P0, [UR5+0x8], R4 ;  /* 0x00000804ff0075a7 */ /* 0x000ea40008001105 */
[----:B--2---:R-:W-:Y:S05]  /*3a00*/  @P0 BRA `(.L_x_68) ;  /* 0x0000000000080947 */ /* 0x004fea0003800000 */
[----:B------:R-:W2:Y:S02]  /*3a10*/  SYNCS.PHASECHK.TRANS64.TRYWAIT P0, [UR5+0x8], R4 ;  /* 0x00000804ff0075a7 */ /* 0x000ea40008001105 */
[----:B--2---:R-:W-:Y:S05]  /*3a20*/  @!P0 BRA `(.L_x_69) ;  /* 0x0000006400908947 */ /* 0x004fea0003800000 */
.L_x_68:
[----:B------:R-:W3:Y:S01]  /*3a30*/  LDS R6, [UR6+0x160] ;  /* 0x00016006ff067984 */ /* 0x000ee20008000800 */
[----:B--2---:R-:W-:Y:S02]  /*3a40*/  HFMA2 R3, -RZ, RZ, 0, 5.9604644775390625e-08 ;  /* 0x00000001ff037431 */ /* 0x004fe400000001ff */
[----:B------:R-:W-:Y:S01]  /*3a50*/  IMAD.MOV.U32 R4, RZ, RZ, 0xffff ;  /* 0x0000ffffff047424 */ /* 0x000fe200078e00ff */
[----:B------:R-:W-:Y:S01]  /*3a60*/  UPRMT UR4, UR37, 0x654, UR7 ;  /* 0x0000065425047896 */ /* 0x000fe20008000007 */
[----:B---3--:R-:W-:-:S03]  /*3a70*/  IMAD.SHL.U32 R5, R6, 0x20, RZ ;  /* 0x0000002006057824 */ /* 0x008fc600078e00ff */
[-C--:B------:R-:W-:Y:S02]  /*3a80*/  SHF.L.U32 R4, R4, R6.reuse, RZ ;  /* 0x0000000604047219 */ /* 0x080fe400000006ff */
[----:B------:R-:W-:Y:S01]  /*3a90*/  SHF.L.U32 R6, R3, R6, RZ ;  /* 0x0000000603067219 */ /* 0x000fe200000006ff */
[----:B------:R3:W-:Y:S04]  /*3aa0*/  STS [UR6+0x160], R5 ;  /* 0x00016005ff007988 */ /* 0x0007e80008000806 */
[----:B------:R3:W-:Y:S04]  /*3ab0*/  ATOMS.OR RZ, [UR5+0x14], R4 ;  /* 0x00001404ffff798c */ /* 0x0007e8000b000005 */
[----:B------:R3:W-:Y:S01]  /*3ac0*/  ATOMS.OR RZ, [UR5+0x18], R6 ;  /* 0x00001806ffff798c */ /* 0x0007e2000b000005 */
[----:B------:R-:W-:Y:S03]  /*3ad0*/  SYNCS.ARRIVE.TRANS64.RED.A1T0 RZ, [UR4], RZ ;  /* 0x000000ffffff79a7 */ /* 0x000fe60008100404 */
[----:B------:R3:W-:Y:S01]  /*3ae0*/  ATOMS.XOR RZ, [UR5+0x10], R3 ;  /* 0x00001003ffff798c */ /* 0x0007e2000b800005 */
[----:B------:R-:W-:Y:S05]  /*3af0*/  BRA `(.L_x_66) ;  /* 0x0000000000107947 */ /* 0x000fea0003800000 */
.L_x_59:
[----:B------:R-:W-:Y:S02]  /*3b00*/  MOV R3, 0xffffffff ;  /* 0xffffffff00037802 */ /* 0x000fe40000000f00 */
[----:B------:R-:W-:-:S03]  /*3b10*/  MOV R4, 0x3b40 ;  /* 0x00003b4000047802 */ /* 0x000fc60000000f00 */
[----:B------:R2:W-:Y:S04]  /*3b20*/  STS [UR6+0x160], R3 ;  /* 0x00016003ff007988 */ /* 0x0005e80008000806 */
[----:B-12--5:R-:W-:Y:S05]  /*3b30*/  CALL.REL.NOINC `($__internal_1_$__cuda_sm10x_tcgen05_guardrail_trap_phase_invalid_during_alloc) ;  /* 0x0000006c00407944 */ /* 0x026fea0003c00000 */
.L_x_66:
[----:B------:R-:W-:Y:S05]  /*3b40*/  WARPSYNC.ALL ;  /* 0x0000000000007948 */ /* 0x000fea0003800000 */
[----:B------:R-:W4:Y:S01]  /*3b50*/  S2UR UR20, SR_CgaCtaId ;  /* 0x00000000001479c3 */ /* 0x000f220000008800 */
[----:B------:R-:W-:Y:S01]  /*3b60*/  UMOV UR4, 0x400 ;  /* 0x0000040000047882 */ /* 0x000fe20000000000 */
[----:B------:R-:W-:-:S06]  /*3b70*/  NOP ;  /* 0x0000000000007918 */ /* 0x000fcc0000000000 */
[----:B------:R-:W-:Y:S06]  /*3b80*/  BAR.ARV 0x6, 0xa0 ;  /* 0x0182800000007b1d */ /* 0x000fec0000002000 */
[----:B------:R-:W1:Y:S01]  /*3b90*/  LDCU.64 UR6, c[0x0][0x388] ;  /* 0x00007100ff0677ac */ /* 0x000e620008000a00 */
[----:B------:R-:W-:Y:S01]  /*3ba0*/  LOP3.LUT R2, R2, 0xffff, RZ, 0xc0, !PT ;  /* 0x0000ffff02027812 */ /* 0x000fe200078ec0ff */
[----:B--2---:R-:W-:Y:S01]  /*3bb0*/  IMAD.MOV.U32 R8, RZ, RZ, 0x1 ;  /* 0x00000001ff087424 */ /* 0x004fe200078e00ff */
[----:B------:R-:W-:Y:S01]  /*3bc0*/  LOP3.LUT R0, R0, 0xffff, RZ, 0xc0, !PT ;  /* 0x0000ffff00007812 */ /* 0x000fe200078ec0ff */
[----:B------:R-:W-:Y:S01]  /*3bd0*/  UMOV UR24, URZ ;  /* 0x000000ff00187c82 */ /* 0x000fe20008000000 */
[----:B------:R-:W-:Y:S01]  /*3be0*/  R2UR UR21, R2 ;  /* 0x00000000021572ca */ /* 0x000fe200000e0000 */
[----:B------:R-:W-:Y:S01]  /*3bf0*/  IMAD.MOV.U32 R2, RZ, RZ, RZ ;  /* 0x000000ffff027224 */ /* 0x000fe200078e00ff */
[----:B------:R-:W-:Y:S01]  /*3c00*/  R2UR UR35, R0 ;  /* 0x00000000002372ca */ /* 0x000fe200000e0000 */
[----:B------:R-:W-:Y:S01]  /*3c10*/  IMAD.MOV.U32 R0, RZ, RZ, RZ ;  /* 0x000000ffff007224 */ /* 0x000fe200078e00ff */
[----:B------:R-:W-:Y:S01]  /*3c20*/  UMOV UR19, URZ ;  /* 0x000000ff00137c82 */ /* 0x000fe20008000000 */
[----:B----4-:R-:W-:-:S02]  /*3c30*/  ULEA UR20, UR20, UR4, 0x18 ;  /* 0x0000000414147291 */ /* 0x010fc4000f8ec0ff */
[----:B------:R-:W-:Y:S02]  /*3c40*/  UISETP.NE.AND UP3, UPT, UR38, URZ, UPT ;  /* 0x000000ff2600728c */ /* 0x000fe4000bf65270 */
[----:B------:R-:W-:Y:S01]  /*3c50*/  UIADD3 UR34, UPT, UPT, UR20, 0x118, URZ ;  /* 0x0000011814227890 */ /* 0x000fe2000fffe0ff */
[----:B------:R-:W-:Y:S01]  /*3c60*/  UMOV UR32, 0x0 ;  /* 0x0000000000207882 */ /* 0x000fe20000000000 */
[----:B------:R-:W-:Y:S01]  /*3c70*/  UMOV UR33, 0x8200910 ;  /* 0x0820091000217882 */ /* 0x000fe20000000000 */
[----:B-1----:R-:W-:Y:S02]  /*3c80*/  UIADD3 UR4, UPT, UPT, UR6, 0x1f, URZ ;  /* 0x0000001f06047890 */ /* 0x002fe4000fffe0ff */
[----:B---3--:R-:W1:Y:S01]  /*3c90*/  LDS R3, [UR20+0x160] ;  /* 0x00016014ff037984 */ /* 0x008e620008000800 */
[----:B------:R-:W2:Y:S01]  /*3ca0*/  LDCU UR6, c[0x0][0x390] ;  /* 0x00007200ff0677ac */ /* 0x000ea20008000800 */
[----:B------:R-:W-:Y:S02]  /*3cb0*/  USHF.R.S32.HI UR5, URZ, 0x1f, UR4 ;  /* 0x0000001fff057899 */ /* 0x000fe40008011404 */
[----:B------:R-:W-:-:S02]  /*3cc0*/  UPRMT UR34, URZ, 0x654, UR34 ;  /* 0x00000654ff227896 */ /* 0x000fc40008000022 */
[----:B------:R-:W-:Y:S02]  /*3cd0*/  ULEA.HI UR4, UR5, UR4, URZ, 0x5 ;  /* 0x0000000405047291 */ /* 0x000fe4000f8f28ff */
[----:B------:R-:W-:Y:S02]  /*3ce0*/  UIADD3 UR5, UPT, UPT, UR20, 0x8400, URZ ;  /* 0x0000840014057890 */ /* 0x000fe4000fffe0ff */
[----:B------:R-:W-:Y:S02]  /*3cf0*/  USHF.R.S32.HI UR4, URZ, 0x5, UR4 ;  /* 0x00000005ff047899 */ /* 0x000fe40008011404 */
[----:B------:R-:W-:Y:S02]  /*3d00*/  USHF.R.U32.HI UR5, URZ, 0x4, UR5 ;  /* 0x00000004ff057899 */ /* 0x000fe40008011605 */
[----:B------:R-:W-:Y:S02]  /*3d10*/  UIMAD UR7, UR4, UR7, URZ ;  /* 0x00000007040772a4 */ /* 0x000fe4000f8e02ff */
[----:B------:R-:W-:-:S02]  /*3d20*/  UIADD3 UR4, UPT, UPT, UR20, 0x20400, URZ ;  /* 0x0002040014047890 */ /* 0x000fc4000fffe0ff */
[----:B------:R-:W-:Y:S02]  /*3d30*/  ULOP3.LUT UR5, UR5, 0x3fff, URZ, 0xc0, !UPT ;  /* 0x00003fff05057892 */ /* 0x000fe4000f8ec0ff */
[----:B------:R-:W-:Y:S02]  /*3d40*/  USHF.R.U32.HI UR4, URZ, 0x4, UR4 ;  /* 0x00000004ff047899 */ /* 0x000fe40008011604 */
[----:B------:R-:W-:Y:S02]  /*3d50*/  ULOP3.LUT UR22, UR5, 0x10000, URZ, 0xfc, !UPT ;  /* 0x0001000005167892 */ /* 0x000fe4000f8efcff */
[----:B------:R-:W-:Y:S02]  /*3d60*/  ULOP3.LUT UR23, UR4, 0x3fff, URZ, 0xc0, !UPT ;  /* 0x00003fff04177892 */ /* 0x000fe4000f8ec0ff */
[----:B--2---:R-:W-:Y:S02]  /*3d70*/  UIMAD UR4, UR7, UR6, URZ ;  /* 0x00000006070472a4 */ /* 0x004fe4000f8e02ff */
[----:B------:R-:W-:-:S02]  /*3d80*/  ULOP3.LUT UR23, UR23, 0x10000, URZ, 0xfc, !UPT ;  /* 0x0001000017177892 */ /* 0x000fc4000f8efcff */
[----:B------:R-:W-:Y:S02]  /*3d90*/  UIADD3 UR36, UPT, UPT, UR4, -0x1, URZ ;  /* 0xffffffff04247890 */ /* 0x000fe4000fffe0ff */
[----:B------:R-:W-:Y:S01]  /*3da0*/  UISETP.GE.AND UP4, UPT, UR4, 0x1, UPT ;  /* 0x000000010400788c */ /* 0x000fe2000bf86270 */
[----:B------:R-:W-:Y:S01]  /*3db0*/  UMOV UR30, 0x0 ;  /* 0x00000000001e7882 */ /* 0x000fe20000000000 */
[----:B------:R-:W-:Y:S01]  /*3dc0*/  UMOV UR31, 0x8200910 ;  /* 0x08200910001f7882 */ /* 0x000fe20000000000 */
[----:B------:R-:W-:Y:S01]  /*3dd0*/  UMOV UR28, 0x0 ;  /* 0x00000000001c7882 */ /* 0x000fe20000000000 */
[C---:B-1----:R-:W-:Y:S01]  /*3de0*/  VIADD R5, R3.reuse, 0x40 ;  /* 0x0000004003057836 */ /* 0x042fe20000000000 */
[----:B------:R-:W-:Y:S01]  /*3df0*/  LOP3.LUT R4, R3, 0xffff, RZ, 0xc0, !PT ;  /* 0x0000ffff03047812 */ /* 0x000fe200078ec0ff */
[----:B------:R-:W-:Y:S01]  /*3e00*/  UMOV UR29, 0x8200910 ;  /* 0x08200910001d7882 */ /* 0x000fe20000000000 */
[----:B------:R-:W-:Y:S01]  /*3e10*/  UMOV UR26, 0x0 ;  /* 0x00000000001a7882 */ /* 0x000fe20000000000 */
[----:B------:R-:W-:Y:S01]  /*3e20*/  UMOV UR27, 0x8200910 ;  /* 0x08200910001b7882 */ /* 0x000fe20000000000 */
[----:B------:R-:W-:-:S05]  /*3e30*/  LOP3.LUT R5, R5, 0xffff, RZ, 0xc0, !PT ;  /* 0x0000ffff05057812 */ /* 0x000fca00078ec0ff */
[----:B------:R1:W-:Y:S02]  /*3e40*/  STL.64 [R1], R4 ;  /* 0x0000000401007387 */ /* 0x0003e40000100a00 */
.L_x_78:
[----:B-1----:R-:W-:-:S04]  /*3e50*/  SHF.L.U32 R5, R2, 0x1f, RZ ;  /* 0x0000001f02057819 */ /* 0x002fc800000006ff */
[----:B------:R-:W1:Y:S02]  /*3e60*/  SYNCS.PHASECHK.TRANS64.TRYWAIT P0, [UR20+0x110], R5 ;  /* 0x00011005ff0075a7 */ /* 0x000e640008001114 */
[----:B-1-34-:R-:W-:Y:S05]  /*3e70*/  @!P0 BRA `(.L_x_70) ;  /* 0x0000006000948947 */ /* 0x01afea0003800000 */
.L_x_185:
[----:B-1----:R-:W1:Y:S01]  /*3e80*/  LDS.128 R4, [UR20+0x150] ;  /* 0x00015014ff047984 */ /* 0x002e620008000c00 */
[----:B------:R-:W-:Y:S01]  /*3e90*/  ULEA UR25, UR24, UR20, 0x3 ;  /* 0x0000001418197291 */ /* 0x000fe2000f8e18ff */
[----:B------:R-:W-:Y:S01]  /*3ea0*/  @!PT LDS RZ, [RZ] ;  /* 0x00000000fffff984 */ /* 0x000fe20000000800 */
[----:B------:R-:W-:Y:S01]  /*3eb0*/  @!PT LDS RZ, [RZ] ;  /* 0x00000000fffff984 */ /* 0x000fe20000000800 */
[----:B------:R-:W-:Y:S01]  /*3ec0*/  @!PT LDS RZ, [RZ] ;  /* 0x00000000fffff984 */ /* 0x000fe20000000800 */
[----:B------:R-:W-:Y:S01]  /*3ed0*/  @!PT LDS RZ, [RZ] ;  /* 0x00000000fffff984 */ /* 0x000fe20000000800 */
[----:B------:R2:W-:Y:S06]  /*3ee0*/  MEMBAR.ALL.CTA ;  /* 0x0000000000007992 */ /* 0x0005ec0000008000 */
[----:B--2---:R-:W2:Y:S02]  /*3ef0*/  FENCE.VIEW.ASYNC.S ;  /* 0x00000000000073c6 */ /* 0x004ea40000000000 */
[----:B--2---:R-:W-:Y:S01]  /*3f00*/  SYNCS.ARRIVE.TRANS64.RED.A1T0 RZ, [UR34], RZ ;  /* 0x000000ffffff79a7 */ /* 0x004fe20008100422 */
[----:B-1----:R-:W-:Y:S01]  /*3f10*/  LOP3.LUT P3, RZ, R6, 0x1, RZ, 0xc0, !PT ;  /* 0x0000000106ff7812 */ /* 0x002fe2000786c0ff */
[----:B------:R-:W-:-:S12]  /*3f20*/  BRA.U UP3, `(.L_x_71) ;  /* 0x00000001030c7547 */ /* 0x000fd8000b800000 */
[----:B------:R-:W-:-:S04]  /*3f30*/  SHF.L.U32 R5, R8, 0x1f, RZ ;  /* 0x0000001f08057819 */ /* 0x000fc800000006ff */
[----:B------:R-:W1:Y:S02]  /*3f40*/  SYNCS.PHASECHK.TRANS64.TRYWAIT P0, [UR25+0x130], R5 ;  /* 0x00013005ff0075a7 */ /* 0x000e640008001119 */
[----:B-1----:R-:W-:Y:S05]  /*3f50*/  @!P0 BRA `(.L_x_72) ;  /* 0x0000006000748947 */ /* 0x002fea0003800000 */
.L_x_71:
[----:B------:R-:W-:Y:S05]  /*3f60*/  BRA.U UP3, `(.L_x_73) ;  /* 0x0000000503047547 */ /* 0x000fea000b800000 */
[----:B------:R-:W-:Y:S05]  /*3f70*/  BRA.U !UP4, `(.L_x_74) ;  /* 0x000000010cf47547 */ /* 0x000fea000b800000 */
[----:B------:R-:W-:Y:S01]  /*3f80*/  ULEA UR4, UR24, UR43, 0x2 ;  /* 0x0000002b18047291 */ /* 0x000fe2000f8e10ff */
[----:B-1----:R-:W-:-:S08]  /*3f90*/  SHF.L.U32 R4, R0, 0x1f, RZ ;  /* 0x0000001f00047819 */ /* 0x002fd000000006ff */
[----:B------:R-:W5:Y:S01]  /*3fa0*/  LDL R5, [UR4] ;  /* 0x00000004ff057983 */ /* 0x000f620008100800 */
[----:B------:R-:W-:Y:S02]  /*3fb0*/  ULEA UR4, UR19, UR20, 0x3 ;  /* 0x0000001413047291 */ /* 0x000fe4000f8e18ff */
[----:B------:R-:W-:Y:S01]  /*3fc0*/  UPLOP3.LUT UP2, UPT, UPT, UPT, UPT, 0x40, 0x4 ;  /* 0x000000000004789c */ /* 0x000fe20003f4e870 */
[----:B------:R-:W-:-:S06]  /*3fd0*/  UMOV UR17, UR36 ;  /* 0x0000002400117c82 */ /* 0x000fcc0008000000 */
[----:B------:R1:W2:Y:S01]  /*3fe0*/  SYNCS.PHASECHK.TRANS64.TRYWAIT P2, [UR4], R4 ;  /* 0x00000004ff0075a7 */ /* 0x0002a20008041104 */
[----:B------:R-:W-:-:S05]  /*3ff0*/  UMOV UR4, UR19 ;  /* 0x0000001300047c82 */ /* 0x000fca0008000000 */
.L_x_77:
[----:B------:R-:W-:Y:S01]  /*4000*/  ULEA UR18, UR4, UR20, 0x3 ;  /* 0x0000001404127291 */ /* 0x000fe2000f8e18ff */
[----:B--234-:R-:W-:Y:S11]  /*4010*/  @P2 BRA `(.L_x_75) ;  /* 0x00000000000c2947 */ /* 0x01cff60003800000 */
[----:B------:R-:W-:Y:S04]  /*4020*/  SHF.L.U32 R7, R0, 0x1f, RZ ;  /* 0x0000001f00077819 */ /* 0x000fe800000006ff */
[----:B------:R-:W2:Y:S02]  /*4030*/  SYNCS.PHASECHK.TRANS64.TRYWAIT P0, [UR18], R7 ;  /* 0x00000007ff0075a7 */ /* 0x000ea40008001112 */
[----:B--2---:R-:W-:Y:S05]  /*4040*/  @!P0 BRA `(.L_x_76) ;  /* 0x0000006000508947 */ /* 0x004fea0003800000 */
.L_x_75:
[----:B------:R-:W-:Y:S01]  /*4050*/  UISETP.NE.AND UP0, UPT, UR17, URZ, UPT ;  /* 0x000000ff1100728c */ /* 0x000fe2000bf05270 */
[----:B------:R-:W-:Y:S01]  /*4060*/  PLOP3.LUT P2, PT, PT, PT, PT, 0x80, 0x8 ;  /* 0x000000000008781c */ /* 0x000fe20003f4f070 */
[----:B------:R-:W-:Y:S02]  /*4070*/  UIADD3 UR5, UPT, UPT, UR4, 0x1, URZ ;  /* 0x0000000104057890 */ /* 0x000fe4000fffe0ff */
[----:B------:R-:W-:Y:S02]  /*4080*/  ULEA UR10, UR4, UR23, 0x9 ;  /* 0x00000017040a7291 */ /* 0x000fe4000f8e48ff */
[----:B------:R-:W-:Y:S01]  /*4090*/  UISETP.NE.AND UP1, UPT, UR5, 0xc, UPT ;  /* 0x0000000c0500788c */ /* 0x000fe2000bf25270 */
[----:B------:R-:W-:Y:S01]  /*40a0*/  PLOP3.LUT P0, PT, PT, PT, UP0, 0x80, 0x8 ;  /* 0x000000000008781c */ /* 0x000fe20003f0f008 */
[----:B------:R-:W-:Y:S02]  /*40b0*/  ULEA UR14, UR4, UR22, 0x9 ;  /* 0x00000016040e7291 */ /* 0x000fe4000f8e48ff */
[----:B------:R-:W-:Y:S02]  /*40c0*/  USEL UR6, URZ, 0x1, UP1 ;  /* 0x00000001ff067887 */ /* 0x000fe40008800000 */
[----:B------:R-:W-:Y:S01]  /*40d0*/  USEL UR19, UR5, URZ, UP1 ;  /* 0x000000ff05137287 */ /* 0x000fe20008800000 */
[----:B------:R-:W-:Y:S11]  /*40e0*/  ELECT P1, URZ, PT ;  /* 0x0000000000ff782f */ /* 0x000ff60003820000 */
[----:B------:R-:W-:Y:S02]  /*40f0*/  @!UPT UIADD3 URZ, UPT, UPT, URZ, URZ, URZ ;  /* 0x000000fffffff290 */ /* 0x000fe4000fffe0ff */
[C---:B-----5:R-:W-:Y:S01]  /*4100*/  @P1 R2UR.BROADCAST UR4, R5.reuse ;  /* 0x00000000050412ca */ /* 0x060fe200008e0000 */
[----:B------:R-:W-:Y:S01]  /*4110*/  @UP0 ULEA UR5, UR19, UR20, 0x3 ;  /* 0x0000001413050291 */ /* 0x000fe2000f8e18ff */
[----:B------:R-:W-:Y:S01]  /*4120*/  LOP3.LUT R0, R0, UR6, RZ, 0x3c, !PT ;  /* 0x0000000600007c12 */ /* 0x000fe2000f8e3cff */
[----:B------:R-:W-:Y:S02]  /*4130*/  UIADD3 UR8, UPT, UPT, UR10, 0x2, URZ ;  /* 0x000000020a087890 */ /* 0x000fe4000fffe0ff */
[----:B------:R-:W-:Y:S01]  /*4140*/  UIADD3 UR6, UPT, UPT, UR14, 0x2, URZ ;  /* 0x000000020e067890 */ /* 0x000fe2000fffe0ff */
[----:B-1----:R-:W-:Y:S01]  /*4150*/  @P0 SHF.L.U32 R4, R0, 0x1f, RZ ;  /* 0x0000001f00040819 */ /* 0x002fe200000006ff */
[----:B------:R-:W-:Y:S01]  /*4160*/  UIADD3 UR12, UPT, UPT, UR10, 0x4, URZ ;  /* 0x000000040a0c7890 */ /* 0x000fe2000fffe0ff */
[----:B------:R-:W-:Y:S02]  /*4170*/  UMOV UR11, 0x40004040 ;  /* 0x40004040000b7882 */ /* 0x000fe40000000000 */
[----:B------:R3:W4:Y:S01]  /*4180*/  @P0 SYNCS.PHASECHK.TRANS64.TRYWAIT P2, [UR5], R4 ;  /* 0x00000004ff0005a7 */ /* 0x0007220008041105 */
[----:B------:R-:W-:Y:S11]  /*4190*/  ELECT P0, URZ, PT ;  /* 0x0000000000ff782f */ /* 0x000ff60003800000 */
[----:B------:R-:W-:Y:S02]  /*41a0*/  @!UPT UIADD3 URZ, UPT, UPT, URZ, URZ, URZ ;  /* 0x000000fffffff290 */ /* 0x000fe4000fffe0ff */
[C---:B------:R-:W-:Y:S02]  /*41b0*/  @P0 R2UR.BROADCAST UR16, R5.reuse ;  /* 0x00000000051002ca */ /* 0x040fe400008e0000 */
[----:B------:R-:W-:Y:S01]  /*41c0*/  ELECT P0, URZ, PT ;  /* 0x0000000000ff782f */ /* 0x000fe20003800000 */
[----:B------:R-:W-:Y:S01]  /*41d0*/  UMOV UR15, 0x40004040 ;  /* 0x40004040000f7882 */ /* 0x000fe20000000000 */
[----:B------:R-:W-:Y:S01]  /*41e0*/  UMOV UR9, 0x40004040 ;  /* 0x4000404000097882 */ /* 0x000fe20000000000 */
[----:B------:R1:W-:Y:S01]  /*41f0*/  UTCHMMA.2CTA gdesc[UR14], gdesc[UR10], tmem[UR4], tmem[UR32], idesc[UR33], UP2 ;  /* 0x00ff200a0e0075ea */ /* 0x0003e20009200004 */
[----:B------:R-:W-:Y:S01]  /*4200*/  UPLOP3.LUT UP2, UPT, UPT, UPT, UPT, 0x80, 0x8 ;  /* 0x000000000008789c */ /* 0x000fe20003f4f070 */
[----:B------:R-:W-:Y:S01]  /*4210*/  UMOV UR7, 0x40004040 ;  /* 0x4000404000077882 */ /* 0x000fe20000000000 */
[----:B------:R-:W-:Y:S01]  /*4220*/  UMOV UR13, 0x40004040 ;  /* 0x40004040000d7882 */ /* 0x000fe20000000000 */
[----:B------:R-:W-:Y:S04]  /*4230*/  UMOV UR5, 0x40004040 ;  /* 0x4000404000057882 */ /* 0x000fe80000000000 */
[----:B------:R2:W-:Y:S01]  /*4240*/  UTCHMMA.2CTA gdesc[UR6], gdesc[UR8], tmem[UR16], tmem[UR30], idesc[UR31], UPT ;  /* 0x00ff1e08060075ea */ /* 0x0005e2000ba00010 */
[----:B-1----:R-:W-:Y:S01]  /*4250*/  UIADD3 UR4, UPT, UPT, UR14, 0x4, URZ ;  /* 0x000000040e047890 */ /* 0x002fe2000fffe0ff */
[C---:B------:R-:W-:Y:S02]  /*4260*/  @P0 R2UR.BROADCAST UR15, R5.reuse ;  /* 0x00000000050f02ca */ /* 0x040fe400008e0000 */
[----:B------:R-:W-:Y:S01]  /*4270*/  ELECT P0, URZ, PT ;  /* 0x0000000000ff782f */ /* 0x000fe20003800000 */
[----:B------:R-:W-:Y:S02]  /*4280*/  UIADD3 UR10, UPT, UPT, UR10, 0x6, URZ ;  /* 0x000000060a0a7890 */ /* 0x000fe4000fffe0ff */
[----:B--2---:R-:W-:Y:S10]  /*4290*/  UIADD3 UR6, UPT, UPT, UR14, 0x6, URZ ;  /* 0x000000060e067890 */ /* 0x004ff4000fffe0ff */
[----:B------:R-:W-:Y:S01]  /*42a0*/  @P0 R2UR.BROADCAST UR9, R5 ;  /* 0x00000000050902ca */ /* 0x000fe200008e0000 */
[----:B------:R-:W-:Y:S01]  /*42b0*/  UIADD3 UR8, UPT, UPT, UR18, 0x60, URZ ;  /* 0x0000006012087890 */ /* 0x000fe2000fffe0ff */
[----:B------:R1:W-:Y:S11]  /*42c0*/  UTCHMMA.2CTA gdesc[UR4], gdesc[UR12], tmem[UR15], tmem[UR28], idesc[UR29], UPT ;  /* 0x00ff1c0c040075ea */ /* 0x0003f6000ba0000f */
[----:B------:R3:W-:Y:S01]  /*42d0*/  UTCHMMA.2CTA gdesc[UR6], gdesc[UR10], tmem[UR9], tmem[UR26], idesc[UR27], UPT ;  /* 0x00ff1a0a060075ea */ /* 0x0007e2000ba00009 */
[----:B------:R3:W-:Y:S01]  /*42e0*/  UTCBAR.2CTA.MULTICAST [UR8], URZ, UR21 ;  /* 0x000000ff080073e9 */ /* 0x0007e20008200815 */
[----:B-1----:R-:W-:Y:S02]  /*42f0*/  UIADD3 UR4, UPT, UPT, UR17, 0x1, URZ ;  /* 0x0000000111047890 */ /* 0x002fe4000fffe0ff */
[----:B------:R-:W-:Y:S02]  /*4300*/  UIADD3 UR5, UPT, UPT, UR17, -0x1, URZ ;  /* 0xffffffff11057890 */ /* 0x000fe4000fffe0ff */
[----:B------:R-:W-:Y:S03]  /*4310*/  UISETP.GT.U32.AND UP0, UPT, UR4, 0x1, UPT ;  /* 0x000000010400788c */ /* 0x000fe6000bf04070 */
[----:B------:R-:W-:Y:S02]  /*4320*/  UMOV UR4, UR19 ;  /* 0x0000001300047c82 */ /* 0x000fe40008000000 */
[----:B------:R-:W-:Y:S04]  /*4330*/  UMOV UR17, UR5 ;  /* 0x0000000500117c82 */ /* 0x000fe80008000000 */
[----:B------:R-:W-:Y:S05]  /*4340*/  BRA.U UP0, `(.L_x_77) ;  /* 0xfffffffd002c7547 */ /* 0x000fea000b83ffff */
.L_x_74:
[----:B------:R-:W-:-:S09]  /*4350*/  UIADD3 UR4, UPT, UPT, UR25, 0x120, URZ ;  /* 0x0000012019047890 */ /* 0x000fd2000fffe0ff */
[----:B------:R2:W-:Y:S01]  /*4360*/  UTCBAR.2CTA.MULTICAST [UR4], URZ, UR35 ;  /* 0x000000ff040073e9 */ /* 0x0005e20008200823 */
[----:B------:R-:W-:Y:S02]  /*4370*/  NOP ;  /* 0x0000000000007918 */ /* 0x000fe40000000000 */
.L_x_73:
[----:B--2---:R-:W-:Y:S01]  /*4380*/  UIADD3 UR4, UPT, UPT, UR24, 0x1, URZ ;  /* 0x0000000118047890 */ /* 0x004fe2000fffe0ff */
[----:B------:R-:W-:-:S03]  /*4390*/  LOP3.LUT R2, R2, 0x1, RZ, 0x3c, !PT ;  /* 0x0000000102027812 */ /* 0x000fc600078e3cff */
[----:B------:R-:W-:-:S04]  /*43a0*/  UISETP.NE.AND UP0, UPT, UR4, 0x2, UPT ;  /* 0x000000020400788c */ /* 0x000fc8000bf05270 */
[----:B------:R-:W-:Y:S02]  /*43b0*/  USEL UR5, URZ, 0x1, UP0 ;  /* 0x00000001ff057887 */ /* 0x000fe40008000000 */
[----:B------:R-:W-:-:S04]  /*43c0*/  USEL UR24, UR4, URZ, UP0 ;  /* 0x000000ff04187287 */ /* 0x000fc80008000000 */
[----:B------:R-:W-:Y:S01]  /*43d0*/  LOP3.LUT R8, R8, UR5, RZ, 0x3c, !PT ;  /* 0x0000000508087c12 */ /* 0x000fe2000f8e3cff */
[----:B------:R-:W-:Y:S07]  /*43e0*/  @P3 BRA `(.L_x_78) ;  /* 0xfffffff800983947 */ /* 0x000fee000383ffff */
[----:B---3--:R-:W2:Y:S01]  /*43f0*/  S2UR UR8, SR_CgaCtaId ;  /* 0x00000000000879c3 */ /* 0x008ea20000008800 */
[----:B------:R-:W-:Y:S01]  /*4400*/  ELECT P0, URZ, PT ;  /* 0x0000000000ff782f */ /* 0x000fe20003800000 */
[----:B------:R-:W-:Y:S01]  /*4410*/  HFMA2 R0, -RZ, RZ, 0, 5.9604644775390625e-08 ;  /* 0x00000001ff007431 */ /* 0x000fe200000001ff */
[----:B------:R-:W-:-:S05]  /*4420*/  UMOV UR4, 0x40 ;  /* 0x0000004000047882 */ /* 0x000fca0000000000 */
[----:B------:R-:W-:Y:S01]  /*4430*/  UVIRTCOUNT.DEALLOC.SMPOOL 0x80 ;  /* 0x000000800000784c */ /* 0x000fe20000000000 */
[----:B------:R-:W-:Y:S02]  /*4440*/  UISETP.NE.AND UP0, UPT, UR38, URZ, UPT ;  /* 0x000000ff2600728c */ /* 0x000fe4000bf05270 */
[----:B--2---:R-:W-:-:S09]  /*4450*/  ULEA UR8, UR8, UR4, 0x18 ;  /* 0x0000000408087291 */ /* 0x004fd2000f8ec0ff */
[----:B------:R2:W-:Y:S01]  /*4460*/  @P0 STS.U8 [UR8+0x1c], R0 ;  /* 0x00001c00ff000988 */ /* 0x0005e20008000008 */
[----:B------:R-:W-:Y:S05]  /*4470*/  BRA.U UP0, `(.L_x_79) ;  /* 0x0000000100587547 */ /* 0x000fea000b800000 */
[----:B------:R-:W-:Y:S01]  /*4480*/  UIADD3 UR5, UPT, UPT, UR20, 0x130, URZ ;  /* 0x0000013014057890 */ /* 0x000fe2000fffe0ff */
[----:B-1----:R-:W-:-:S03]  /*4490*/  SHF.L.U32 R5, R8, 0x1f, RZ ;  /* 0x0000001f08057819 */ /* 0x002fc600000006ff */
[----:B------:R-:W-:-:S09]  /*44a0*/  ULEA UR4, UR24, UR5, 0x3 ;  /* 0x0000000518047291 */ /* 0x000fd2000f8e18ff */
[----:B------:R-:W1:Y:S02]  /*44b0*/  SYNCS.PHASECHK.TRANS64.TRYWAIT P0, [UR4], R5 ;  /* 0x00000005ff0075a7 */ /* 0x000e640008001104 */
[----:B-1----:R-:W-:Y:S05]  /*44c0*/  @!P0 BRA `(.L_x_80) ;  /* 0x0000005c00488947 */ /* 0x002fea0003800000 */
.L_x_189:
[----:B------:R-:W-:-:S04]  /*44d0*/  UIADD3 UR4, UPT, UPT, UR24, 0x1, URZ ;  /* 0x0000000118047890 */ /* 0x000fc8000fffe0ff */
[----:B------:R-:W-:-:S04]  /*44e0*/  UISETP.NE.AND UP1, UPT, UR4, 0x2, UPT ;  /* 0x000000020400788c */ /* 0x000fc8000bf25270 */
[----:B------:R-:W-:Y:S02]  /*44f0*/  USEL UR6, URZ, 0x1, UP1 ;  /* 0x00000001ff067887 */ /* 0x000fe40008800000 */
[----:B------:R-:W-:-:S04]  /*4500*/  USEL UR4, UR4, URZ, UP1 ;  /* 0x000000ff04047287 */ /* 0x000fc80008800000 */
[----:B------:R-:W-:Y:S01]  /*4510*/  ULEA UR4, UR4, UR5, 0x3 ;  /* 0x0000000504047291 */ /* 0x000fe2000f8e18ff */
[----:B-1----:R-:W-:-:S04]  /*4520*/  LOP3.LUT R5, R8, UR6, RZ, 0x3c, !PT ;  /* 0x0000000608057c12 */ /* 0x002fc8000f8e3cff */
[----:B------:R-:W-:Y:S01]  /*4530*/  SHF.L.U32 R5, R5, 0x1f, RZ ;  /* 0x0000001f05057819 */ /* 0x000fe200000006ff */
[----:B--2---:R-:W-:-:S04]  /*4540*/  IMAD.U32 R0, RZ, RZ, UR4 ;  /* 0x00000004ff007e24 */ /* 0x004fc8000f8e00ff */
[----:B------:R1:W2:Y:S03]  /*4550*/  SYNCS.PHASECHK.TRANS64.TRYWAIT P0, [R0+URZ], R5 ;  /* 0x00000005000075a7 */ /* 0x0002a600080011ff */
[----:B--2---:R-:W-:Y:S05]  /*4560*/  @!P0 NANOSLEEP.SYNCS 0x989680 ;  /* 0x009896800000895d */ /* 0x004fea0003900000 */
[----:B------:R-:W2:Y:S02]  /*4570*/  @!P0 SYNCS.PHASECHK.TRANS64 P0, [R0+URZ], R5 ;  /* 0x00000005000085a7 */ /* 0x000ea400080010ff */
[----:B--2---:R-:W-:Y:S05]  /*4580*/  @P0 BRA `(.L_x_81) ;  /* 0x0000000000200947 */ /* 0x004fea0003800000 */
.L_x_82:
[----:B--2---:R2:W3:Y:S02]  /*4590*/  SYNCS.PHASECHK.TRANS64.TRYWAIT P0, [R0+URZ], R5 ;  /* 0x00000005000075a7 */ /* 0x0044e400080011ff */
[----:B---3--:R-:W-:Y:S05]  /*45a0*/  @!P0 NANOSLEEP.SYNCS 0x989680 ;  /* 0x009896800000895d */ /* 0x008fea0003900000 */
[----:B------:R-:W3:Y:S02]  /*45b0*/  @!P0 SYNCS.PHASECHK.TRANS64 P0, [R0+URZ], R5 ;  /* 0x00000005000085a7 */ /* 0x000ee400080010ff */
[----:B---3--:R-:W-:Y:S05]  /*45c0*/  @!P0 BRA `(.L_x_82) ;  /* 0xfffffffc00f08947 */ /* 0x008fea000383ffff */
[----:B------:R-:W-:Y:S05]  /*45d0*/  BRA `(.L_x_81) ;  /* 0x00000000000c7947 */ /* 0x000fea0003800000 */
.L_x_79:
[----:B------:R-:W-:-:S04]  /*45e0*/  UIADD3 UR4, UPT, UPT, UR20, 0x140, URZ ;  /* 0x0000014014047890 */ /* 0x000fc8000fffe0ff */
[----:B------:R-:W-:-:S09]  /*45f0*/  UPRMT UR4, UR37, 0x654, UR4 ;  /* 0x0000065425047896 */ /* 0x000fd20008000004 */
[----:B------:R-:W-:Y:S03]  /*4600*/  SYNCS.ARRIVE.TRANS64.RED.A1T0 RZ, [UR4], RZ ;  /* 0x000000ffffff79a7 */ /* 0x000fe60008100404 */
.L_x_81:
[----:B-12---:R-:W-:Y:S01]  /*4610*/  SHF.L.U32 R5, RZ, 0x1f, RZ ;  /* 0x0000001fff057819 */ /* 0x006fe200000006ff */
[----:B------:R-:W-:Y:S01]  /*4620*/  UIADD3 UR4, UPT, UPT, UR20, 0x140, URZ ;  /* 0x0000014014047890 */ /* 0x000fe2000fffe0ff */
[----:B------:R-:W-:Y:S02]  /*4630*/  PLOP3.LUT P0, PT, PT, PT, UP0, 0x80, 0x8 ;  /* 0x000000000008781c */ /* 0x000fe40003f0f008 */
[----:B------:R-:W1:Y:S02]  /*4640*/  SYNCS.PHASECHK.TRANS64.TRYWAIT P1, [UR20+0x140], R5 ;  /* 0x00014005ff0075a7 */ /* 0x000e640008021114 */
[----:B-1----:R-:W-:Y:S09]  /*4650*/  @!P1 BRA `(.L_x_83) ;  /* 0x0000005800fc9947 */ /* 0x002ff20003800000 */
.L_x_191:
[----:B------:R-:W-:Y:S01]  /*4660*/  @!UP0 UPRMT UR4, UR37, 0x654, UR4 ;  /* 0x0000065425048896 */ /* 0x000fe20008000004 */
[----:B------:R-:W-:Y:S01]  /*4670*/  LOP3.LUT R2, R3, 0xffff, RZ, 0xc0, !PT ;  /* 0x0000ffff03027812 */ /* 0x000fe200078ec0ff */
[----:B------:R-:W-:Y:S02]  /*4680*/  IMAD.MOV.U32 R3, RZ, RZ, 0xffff ;  /* 0x0000ffffff037424 */ /* 0x000fe400078e00ff */
[----:B-1----:R-:W-:Y:S01]  /*4690*/  IMAD.MOV.U32 R5, RZ, RZ, 0x1 ;  /* 0x00000001ff057424 */ /* 0x002fe200078e00ff */
[----:B------:R-:W-:-:S04]  /*46a0*/  SHF.R.U32.HI R2, RZ, 0x5, R2 ;  /* 0x00000005ff027819 */ /* 0x000fc80000011602 */
[----:B------:R-:W-:Y:S01]  /*46b0*/  @!P0 SYNCS.ARRIVE.TRANS64.RED.A1T0 RZ, [UR4], RZ ;  /* 0x000000ffffff89a7 */ /* 0x000fe20008100404 */
[----:B------:R-:W-:Y:S01]  /*46c0*/  NOP ;  /* 0x0000000000007918 */ /* 0x000fe20000000000 */
[----:B------:R-:W1:Y:S01]  /*46d0*/  LDS R0, [UR8+0x14] ;  /* 0x00001408ff007984 */ /* 0x000e620008000800 */
[-C--:B------:R-:W-:Y:S02]  /*46e0*/  SHF.L.U32 R3, R3, R2.reuse, RZ ;  /* 0x0000000203037219 */ /* 0x080fe400000006ff */
[----:B------:R-:W-:Y:S02]  /*46f0*/  SHF.L.U32 R5, R5, R2, RZ ;  /* 0x0000000205057219 */ /* 0x000fe400000006ff */
[----:B-1----:R-:W-:-:S04]  /*4700*/  LOP3.LUT R0, R0, R3, RZ, 0xc0, !PT ;  /* 0x0000000300007212 */ /* 0x002fc800078ec0ff */
[----:B------:R-:W-:-:S13]  /*4710*/  ISETP.NE.AND P0, PT, R0, R3, PT ;  /* 0x000000030000720c */ /* 0x000fda0003f05270 */
[----:B------:R-:W-:Y:S05]  /*4720*/  @P0 BRA `(.L_x_84) ;  /* 0x00000000005c0947 */ /* 0x000fea0003800000 */
[----:B------:R-:W1:Y:S02]  /*4730*/  LDS R0, [UR8+0x18] ;  /* 0x00001808ff007984 */ /* 0x000e640008000800 */
[----:B-1----:R-:W-:-:S04]  /*4740*/  LOP3.LUT R0, R0, R5, RZ, 0xc0, !PT ;  /* 0x0000000500007212 */ /* 0x002fc800078ec0ff */
[----:B------:R-:W-:-:S13]  /*4750*/  ISETP.NE.AND P0, PT, R0, R5, PT ;  /* 0x000000050000720c */ /* 0x000fda0003f05270 */
[----:B------:R-:W-:Y:S05]  /*4760*/  @P0 BRA `(.L_x_85) ;  /* 0x0000000000400947 */ /* 0x000fea0003800000 */
[----:B------:R-:W-:Y:S01]  /*4770*/  R2UR UR4, R3 ;  /* 0x00000000030472ca */ /* 0x000fe200000e0000 */
[----:B------:R-:W1:Y:S01]  /*4780*/  S2R R2, SR_LANEID ;  /* 0x0000000000027919 */ /* 0x000e620000000000 */
[----:B------:R-:W-:-:S04]  /*4790*/  LOP3.LUT R5, RZ, R5, RZ, 0x33, !PT ;  /* 0x00000005ff057212 */ /* 0x000fc800078e33ff */
[----:B------:R-:W2:Y:S07]  /*47a0*/  REDUX UR6, R5 ;  /* 0x00000000050673c4 */ /* 0x000eae0000000000 */
[----:B------:R-:W-:-:S03]  /*47b0*/  ULOP3.LUT UR5, URZ, UR4, URZ, 0x33, !UPT ;  /* 0x00000004ff057292 */ /* 0x000fc6000f8e33ff */
[----:B------:R-:W-:Y:S02]  /*47c0*/  VOTEU.ANY UR4, UPT, PT ;  /* 0x0000000000047886 */ /* 0x000fe400038e0100 */
[----:B------:R-:W-:Y:S01]  /*47d0*/  UFLO.U32 UR4, UR4 ;  /* 0x00000004000472bd */ /* 0x000fe200080e0000 */
[----:B------:R-:W-:-:S04]  /*47e0*/  IMAD.U32 R0, RZ, RZ, UR5 ;  /* 0x00000005ff007e24 */ /* 0x000fc8000f8e00ff */
[----:B------:R-:W3:Y:S02]  /*47f0*/  REDUX UR7, R0 ;  /* 0x00000000000773c4 */ /* 0x000ee40000000000 */
[----:B------:R1:W-:Y:S02]  /*4800*/  UTCATOMSWS.AND URZ, UR5 ;  /* 0x0000000500ff79e3 */ /* 0x0003e40008000000 */
[----:B-1----:R-:W-:Y:S01]  /*4810*/  ISETP.EQ.U32.AND P0, PT, R2, UR4, PT ;  /* 0x0000000402007c0c */ /* 0x002fe2000bf02070 */
[----:B--2---:R-:W-:Y:S02]  /*4820*/  IMAD.U32 R2, RZ, RZ, UR6 ;  /* 0x00000006ff027e24 */ /* 0x004fe4000f8e00ff */
[----:B---3--:R-:W-:-:S10]  /*4830*/  IMAD.U32 R3, RZ, RZ, UR7 ;  /* 0x00000007ff037e24 */ /* 0x008fd4000f8e00ff */
[----:B------:R1:W-:Y:S04]  /*4840*/  @P0 ATOMS.AND RZ, [UR8+0x14], R3 ;  /* 0x00001403ffff098c */ /* 0x0003e8000a800008 */
[----:B------:R1:W-:Y:S01]  /*4850*/  @P0 ATOMS.AND RZ, [UR8+0x18], R2 ;  /* 0x00001802ffff098c */ /* 0x0003e2000a800008 */
[----:B------:R-:W-:Y:S05]  /*4860*/  BRA `(.L_x_86) ;  /* 0x0000000000147947 */ /* 0x000fea0003800000 */
.L_x_85:
[----:B------:R-:W-:Y:S02]  /*4870*/  MOV R2, 0x4890 ;  /* 0x0000489000027802 */ /* 0x000fe40000000f00 */
[----:B----45:R-:W-:Y:S05]  /*4880*/  CALL.REL.NOINC `($__internal_0_$__cuda_sm10x_tcgen05_guardrail_trap_col_being_dealloced_not_returned_by_alloc) ;  /* 0x0000005c00e07944 */ /* 0x030fea0003c00000 */
[----:B------:R-:W-:Y:S05]  /*4890*/  BRA `(.L_x_86) ;  /* 0x0000000000087947 */ /* 0x000fea0003800000 */
.L_x_84:
[----:B------:R-:W-:Y:S02]  /*48a0*/  MOV R2, 0x48c0 ;  /* 0x000048c000027802 */ /* 0x000fe40000000f00 */
[----:B----45:R-:W-:Y:S05]  /*48b0*/  CALL.REL.NOINC `($__internal_2_$__cuda_sm10x_tcgen05_guardrail_trap_unallocated_columns_being_dealloced) ;  /* 0x0000005c00ec7944 */ /* 0x030fea0003c00000 */
.L_x_86:
[----:B------:R-:W-:Y:S01]  /*48c0*/  NOP ;  /* 0x0000000000007918 */ /* 0x000fe20000000000 */
[----:B------:R-:W-:Y:S05]  /*48d0*/  EXIT ;  /* 0x000000000000794d */ /* 0x000fea0003800000 */
.L_x_58:
[----:B------:R-:W-:-:S09]  /*48e0*/  UISETP.NE.OR UP0, UPT, UR18, 0x3, !UP3 ;  /* 0x000000031200788c */ /* 0x000fd2000df05670 */
[----:B------:R-:W-:Y:S05]  /*48f0*/  BRA.U UP0, `(.L_x_87) ;  /* 0x00000015002c7547 */ /* 0x000fea000b800000 */
[----:B------:R-:W2:Y:S01]  /*4900*/  LDCU.64 UR4, c[0x0][0x888] ;  /* 0x00011100ff0477ac */ /* 0x000ea20008000a00 */
[----:B------:R-:W3:Y:S01]  /*4910*/  S2UR UR10, SR_CgaCtaId ;  /* 0x00000000000a79c3 */ /* 0x000ee20000008800 */
[----:B------:R-:W-:Y:S01]  /*4920*/  HFMA2 R10, -RZ, RZ, 0, 5.9604644775390625e-08 ;  /* 0x00000001ff0a7431 */ /* 0x000fe200000001ff */
[----:B------:R-:W-:Y:S01]  /*4930*/  MOV R9, RZ ;  /* 0x000000ff00097202 */ /* 0x000fe20000000f00 */
[----:B------:R-:W4:Y:S01]  /*4940*/  LDCU UR49, c[0x0][0x370] ;  /* 0x00006e00ff3177ac */ /* 0x000f220008000800 */
[----:B------:R-:W-:Y:S01]  /*4950*/  HFMA2 R0, -RZ, RZ, 0, 0.0078125 ;  /* 0x00002000ff007431 */ /* 0x000fe200000001ff */
[----:B------:R-:W4:Y:S03]  /*4960*/  LDCU.128 UR52, c[0x0][0xb10] ;  /* 0x00016200ff3477ac */ /* 0x000f260008000c00 */
[----:B------:R-:W1:Y:S01]  /*4970*/  LDC.64 R12, c[0x0][0x348] ;  /* 0x0000d200ff0c7b82 */ /* 0x000e620000000a00 */
[----:B------:R-:W3:Y:S01]  /*4980*/  LDCU UR38, c[0x0][0x374] ;  /* 0x00006e80ff2677ac */ /* 0x000ee20008000800 */
[----:B------:R-:W3:Y:S01]  /*4990*/  LDCU.64 UR46, c[0x0][0x890] ;  /* 0x00011200ff2e77ac */ /* 0x000ee20008000a00 */
[----:B--2---:R-:W-:Y:S01]  /*49a0*/  UISETP.NE.U32.AND UP0, UPT, UR4, URZ, UPT ;  /* 0x000000ff0400728c */ /* 0x004fe2000bf05070 */
[----:B------:R-:W2:Y:S01]  /*49b0*/  LDCU UR30, c[0x0][0xb0c] ;  /* 0x00016180ff1e77ac */ /* 0x000ea20008000800 */
[----:B------:R-:W1:Y:S01]  /*49c0*/  LDCU UR68, c[0x0][0xb20] ;  /* 0x00016400ff4477ac */ /* 0x000e620008000800 */
[----:B------:R-:W1:Y:S01]  /*49d0*/  LDCU UR4, c[0x0][0xb30] ;  /* 0x00016600ff0477ac */ /* 0x000e620008000800 */
[----:B------:R-:W1:Y:S01]  /*49e0*/  LDCU.128 UR56, c[0x0][0x980] ;  /* 0x00013000ff3877ac */ /* 0x000e620008000c00 */
[----:B------:R-:W-:Y:S01]  /*49f0*/  UMOV UR31, 0x400 ;  /* 0x00000400001f7882 */ /* 0x000fe20000000000 */
[----:B----4-:R-:W-:-:S02]  /*4a00*/  UIMAD.WIDE.U32 UR6, UR49, UR52, URZ ;  /* 0x00000034310672a5 */ /* 0x010fc4000f8e00ff */
[----:B---3--:R-:W-:Y:S02]  /*4a10*/  UIMAD.WIDE.U32 UR8, UR38, UR55, URZ ;  /* 0x00000037260872a5 */ /* 0x008fe4000f8e00ff */
[----:B------:R-:W-:Y:S02]  /*4a20*/  UISETP.NE.AND.EX UP6, UPT, UR5, URZ, UPT, UP0 ;  /* 0x000000ff0500728c */ /* 0x000fe4000bfc5300 */
[----:B------:R-:W-:Y:S02]  /*4a30*/  ULEA UR31, UR10, UR31, 0x18 ;  /* 0x0000001f0a1f7291 */ /* 0x000fe4000f8ec0ff */
[----:B------:R-:W-:Y:S02]  /*4a40*/  UISETP.NE.AND UP0, UPT, UR39, 0x1, UPT ;  /* 0x000000012700788c */ /* 0x000fe4000bf05270 */
[----:B------:R-:W-:Y:S02]  /*4a50*/  UISETP.NE.U32.AND UP0, UPT, UR46, URZ, UPT ;  /* 0x000000ff2e00728c */ /* 0x000fe4000bf05070 */
[----:B------:R-:W-:-:S02]  /*4a60*/  UIADD3 UR61, UPT, UPT, UR31, 0xd8, URZ ;  /* 0x000000d81f3d7890 */ /* 0x000fc4000fffe0ff */
[----:B------:R-:W-:Y:S02]  /*4a70*/  UIADD3 UR60, UPT, UPT, UR31, 0x118, URZ ;  /* 0x000001181f3c7890 */ /* 0x000fe4000fffe0ff */
[----:B------:R-:W-:Y:S02]  /*4a80*/  UIADD3 UR41, UPT, UPT, UR31, 0xc0, URZ ;  /* 0x000000c01f297890 */ /* 0x000fe4000fffe0ff */
[----:B------:R-:W-:Y:S02]  /*4a90*/  UIADD3 UR33, UPT, UPT, UR31, 0xc8, URZ ;  /* 0x000000c81f217890 */ /* 0x000fe4000fffe0ff */
[----:B------:R-:W-:Y:S02]  /*4aa0*/  UIADD3 UR25, UPT, UPT, UR31, 0xd0, URZ ;  /* 0x000000d01f197890 */ /* 0x000fe4000fffe0ff */
[----:B------:R-:W-:Y:S02]  /*4ab0*/  UISETP.GE.AND UP3, UPT, UR39, 0x1, UPT ;  /* 0x000000012700788c */ /* 0x000fe4000bf66270 */
[----:B------:R-:W-:Y:S01]  /*4ac0*/  UISETP.NE.AND.EX UP5, UPT, UR47, URZ, UPT, UP0 ;  /* 0x000000ff2f00728c */ /* 0x000fe2000bfa5300 */
[----:B------:R-:W-:Y:S01]  /*4ad0*/  UMOV UR66, UR7 ;  /* 0x0000000700427c82 */ /* 0x000fe20008000000 */
[----:B------:R-:W-:Y:S01]  /*4ae0*/  UMOV UR65, UR9 ;  /* 0x0000000900417c82 */ /* 0x000fe20008000000 */
[----:B--2---:R-:W-:-:S02]  /*4af0*/  UISETP.NE.AND UP3, UPT, UR30, 0x1, UPT ;  /* 0x000000011e00788c */ /* 0x004fc4000bf65270 */
[----:B------:R-:W-:Y:S02]  /*4b00*/  UISETP.NE.AND UP0, UPT, UR54, 0x1, UPT ;  /* 0x000000013600788c */ /* 0x000fe4000bf05270 */
[----:B------:R-:W-:Y:S01]  /*4b10*/  UPLOP3.LUT UP2, UPT, UPT, UPT, UPT, 0x40, 0x4 ;  /* 0x000000000004789c */ /* 0x000fe20003f4e870 */
[----:B------:R-:W2:Y:S01]  /*4b20*/  LDCU.64 UR22, c[0x0][0xb28] ;  /* 0x00016500ff1677ac */ /* 0x000ea20008000a00 */
[----:B------:R-:W3:Y:S01]  /*4b30*/  LDCU.64 UR50, c[0x0][0x990] ;  /* 0x00013200ff3277ac */ /* 0x000ee20008000a00 */
[----:B------:R-:W-:Y:S02]  /*4b40*/  UPRMT UR61, UR10, 0x654, UR61 ;  /* 0x000006540a3d7896 */ /* 0x000fe4000800003d */
[----:B------:R-:W-:Y:S02]  /*4b50*/  UPRMT UR60, URZ, 0x654, UR60 ;  /* 0x00000654ff3c7896 */ /* 0x000fe4000800003c */
[----:B------:R-:W-:Y:S02]  /*4b60*/  UPRMT UR64, UR10, 0x654, UR41 ;  /* 0x000006540a407896 */ /* 0x000fe40008000029 */
[----:B------:R-:W-:-:S02]  /*4b70*/  UPRMT UR63, UR10, 0x654, UR33 ;  /* 0x000006540a3f7896 */ /* 0x000fc40008000021 */
[----:B------:R-:W-:Y:S02]  /*4b80*/  UPRMT UR62, UR10, 0x654, UR25 ;  /* 0x000006540a3e7896 */ /* 0x000fe40008000019 */
[----:B------:R-:W-:Y:S02]  /*4b90*/  USHF.R.U32.HI UR66, URZ, UR53, UR66 ;  /* 0x00000035ff427299 */ /* 0x000fe40008011642 */
[----:B-1----:R-:W-:Y:S02]  /*4ba0*/  USHF.R.U32.HI UR65, URZ, UR68, UR65 ;  /* 0x00000044ff417299 */ /* 0x002fe40008011641 */
[----:B------:R-:W-:Y:S02]  /*4bb0*/  UISETP.NE.AND UP4, UPT, UR4, 0x1, UPT ;  /* 0x000000010400788c */ /* 0x000fe4000bf85270 */
[----:B------:R-:W-:Y:S02]  /*4bc0*/  UISETP.NE.AND UP3, UPT, UR56, 0x1, UPT ;  /* 0x000000013800788c */ /* 0x000fe4000bf65270 */
[----:B--23--:R-:W-:-:S11]  /*4bd0*/  UISETP.NE.AND UP0, UPT, UR59, 0x1, UPT ;  /* 0x000000013b00788c */ /* 0x00cfd6000bf05270 */
.L_x_98:
[----:B------:R-:W-:Y:S04]  /*4be0*/  SHF.L.U32 R3, R9, 0x1f, RZ ;  /* 0x0000001f09037819 */ /* 0x000fe800000006ff */
[----:B------:R-:W1:Y:S02]  /*4bf0*/  SYNCS.PHASECHK.TRANS64.TRYWAIT P0, [UR31+0x110], R3 ;  /* 0x00011003ff0075a7 */ /* 0x000e64000800111f */
[----:B-12---:R-:W-:Y:S05]  /*4c00*/  @!P0 BRA `(.L_x_88) ;  /* 0x0000005400a88947 */ /* 0x006fea0003800000 */
.L_x_193:
[----:B------:R-:W2:Y:S01]  /*4c10*/  LDS.128 R4, [UR31+0x150] ;  /* 0x0001501fff047984 */ /* 0x000ea20008000c00 */
[----:B------:R-:W-:Y:S01]  /*4c20*/  UISETP.GE.AND UP0, UPT, UR39, 0x1, UPT ;  /* 0x000000012700788c */ /* 0x000fe2000bf06270 */
[----:B------:R-:W-:Y:S01]  /*4c30*/  @!PT LDS RZ, [RZ] ;  /* 0x00000000fffff984 */ /* 0x000fe20000000800 */
[----:B------:R-:W-:Y:S01]  /*4c40*/  @!PT LDS RZ, [RZ] ;  /* 0x00000000fffff984 */ /* 0x000fe20000000800 */
[----:B------:R-:W-:Y:S01]  /*4c50*/  @!PT LDS RZ, [RZ] ;  /* 0x00000000fffff984 */ /* 0x000fe20000000800 */
[----:B------:R-:W-:Y:S01]  /*4c60*/  @!PT LDS RZ, [RZ] ;  /* 0x00000000fffff984 */ /* 0x000fe20000000800 */
[----:B------:R3:W-:Y:S06]  /*4c70*/  MEMBAR.ALL.CTA ;  /* 0x0000000000007992 */ /* 0x0007ec0000008000 */
[----:B---3--:R-:W3:Y:S02]  /*4c80*/  FENCE.VIEW.ASYNC.S ;  /* 0x00000000000073c6 */ /* 0x008ee40000000000 */
[----:B---3--:R-:W-:Y:S01]  /*4c90*/  SYNCS.ARRIVE.TRANS64.RED.A1T0 RZ, [UR60], RZ ;  /* 0x000000ffffff79a7 */ /* 0x008fe2000810043c */
[----:B--2---:R-:W-:Y:S11]  /*4ca0*/  LOP3.LUT P0, RZ, R6, 0x1, RZ, 0xc0, !PT ;  /* 0x0000000106ff7812 */ /* 0x004ff6000780c0ff */
[----:B------:R-:W-:Y:S02]  /*4cb0*/  @!UPT UIADD3 URZ, UPT, UPT, URZ, URZ, URZ ;  /* 0x000000fffffff290 */ /* 0x000fe4000fffe0ff */
[----:B------:R-:W-:Y:S01]  /*4cc0*/  VOTEU.ANY UP3, P0 ;  /* 0x0000000000ff7886 */ /* 0x000fe20000060100 */
[----:B------:R-:W-:Y:S11]  /*4cd0*/  PLOP3.LUT P0, PT, PT, PT, UP3, 0x80, 0x8 ;  /* 0x000000000008781c */ /* 0x000ff60003f0f038 */
[----:B------:R-:W-:Y:S02]  /*4ce0*/  @!UPT UIADD3 URZ, UPT, UPT, URZ, URZ, URZ ;  /* 0x000000fffffff290 */ /* 0x000fe4000fffe0ff */
[----:B-1----:R-:W-:Y:S02]  /*4cf0*/  @P0 MOV R3, R4 ;  /* 0x0000000400030202 */ /* 0x002fe40000000f00 */
[----:B------:R-:W-:Y:S02]  /*4d00*/  @P0 LOP3.LUT R2, R5, 0xffff, RZ, 0xc0, !PT ;  /* 0x0000ffff05020812 */ /* 0x000fe400078ec0ff */
[----:B------:R-:W-:Y:S02]  /*4d10*/  @P0 R2UR UR5, R3 ;  /* 0x00000000030502ca */ /* 0x000fe400000e0000 */
[----:B------:R-:W-:Y:S11]  /*4d20*/  @P0 R2UR UR4, R2 ;  /* 0x00000000020402ca */ /* 0x000ff600000e0000 */
[----:B------:R-:W-:Y:S02]  /*4d30*/  @UP3 UMOV UR15, UR5 ;  /* 0x00000005000f3c82 */ /* 0x000fe40008000000 */
[----:B------:R-:W-:Y:S01]  /*4d40*/  @UP3 UMOV UR14, UR4 ;  /* 0x00000004000e3c82 */ /* 0x000fe20008000000 */
[----:B------:R-:W-:Y:S05]  /*4d50*/  BRA.U !UP0, `(.L_x_89) ;  /* 0x0000000108c07547 */ /* 0x000fea000b800000 */
[----:B------:R-:W-:Y:S02]  /*4d60*/  UIMAD.WIDE.U32 UR8, UR14, UR55, URZ ;  /* 0x000000370e0872a5 */ /* 0x000fe4000f8e00ff */
[----:B------:R-:W-:Y:S02]  /*4d70*/  UP2UR UR18, UPR, URZ, 0x4 ;  /* 0x00000004ff127883 */ /* 0x000fe40008000000 */
[----:B------:R-:W-:Y:S02]  /*4d80*/  UISETP.NE.AND UP2, UPT, UR54, 0x1, UPT ;  /* 0x000000013600788c */ /* 0x000fe4000bf45270 */
[----:B------:R-:W-:Y:S02]  /*4d90*/  UIMAD.WIDE.U32 UR10, UR15, UR52, URZ ;  /* 0x000000340f0a72a5 */ /* 0x000fe4000f8e00ff */
[----:B------:R-:W-:Y:S02]  /*4da0*/  USEL UR4, UR38, UR65, !UP2 ;  /* 0x0000004126047287 */ /* 0x000fe4000d000000 */
[----:B------:R-:W-:Y:S02]  /*4db0*/  UISETP.NE.AND UP0, UPT, UR30, 0x1, UPT ;  /* 0x000000011e00788c */ /* 0x000fe4000bf05270 */
[----:B------:R-:W-:Y:S02]  /*4dc0*/  UP2UR UR19, UPR, URZ, 0x2 ;  /* 0x00000002ff137883 */ /* 0x000fe40008000000 */
[----:B------:R-:W-:Y:S02]  /*4dd0*/  UISETP.NE.AND UP1, UPT, UR39, 0x1, UPT ;  /* 0x000000012700788c */ /* 0x000fe4000bf25270 */
[----:B------:R-:W-:Y:S02]  /*4de0*/  UIMAD.WIDE.U32 UR12, UR4, UR22, URZ ;  /* 0x00000016040c72a5 */ /* 0x000fe4000f8e00ff */
[----:B------:R-:W-:Y:S01]  /*4df0*/  USEL UR7, UR49, UR66, !UP0 ;  /* 0x0000004231077287 */ /* 0x000fe2000c000000 */
[----:B------:R-:W-:Y:S02]  /*4e00*/  UMOV UR5, UR9 ;  /* 0x0000000900057c82 */ /* 0x000fe40008000000 */
[----:B------:R-:W-:Y:S02]  /*4e10*/  USHF.R.U32.HI UR6, URZ, UR68, UR5 ;  /* 0x00000044ff067299 */ /* 0x000fe40008011605 */
[----:B------:R-:W-:Y:S02]  /*4e20*/  UIMAD.WIDE.U32 UR16, UR7, UR22, URZ ;  /* 0x00000016071072a5 */ /* 0x000fe4000f8e00ff */
[----:B------:R-:W-:Y:S02]  /*4e30*/  USEL UR6, UR14, UR6, !UP2 ;  /* 0x000000060e067287 */ /* 0x000fe4000d000000 */
[----:B------:R-:W-:Y:S01]  /*4e40*/  UISETP.NE.AND UP2, UPT, UR18, URZ, UPT ;  /* 0x000000ff1200728c */ /* 0x000fe2000bf45270 */
[----:B------:R-:W-:Y:S01]  /*4e50*/  UMOV UR5, UR11 ;  /* 0x0000000b00057c82 */ /* 0x000fe20008000000 */
[----:B------:R-:W-:Y:S02]  /*4e60*/  UIMAD.WIDE.U32 UR10, UR6, UR22, URZ ;  /* 0x00000016060a72a5 */ /* 0x000fe4000f8e00ff */
[----:B------:R-:W-:Y:S03]  /*4e70*/  USHF.R.U32.HI UR8, URZ, UR53, UR5 ;  /* 0x00000035ff087299 */ /* 0x000fe60008011605 */
[----:B------:R-:W-:Y:S02]  /*4e80*/  UMOV UR5, UR13 ;  /* 0x0000000d00057c82 */ /* 0x000fe40008000000 */
[----:B------:R-:W-:Y:S03]  /*4e90*/  @UP1 USHF.R.U32.HI UR4, URZ, UR23, UR5 ;  /* 0x00000017ff041299 */ /* 0x000fe60008011605 */
[----:B------:R-:W-:Y:S01]  /*4ea0*/  UMOV UR5, UR17 ;  /* 0x0000001100057c82 */ /* 0x000fe20008000000 */
[----:B------:R-:W-:Y:S02]  /*4eb0*/  UIMAD UR4, UR39, UR4, URZ ;  /* 0x00000004270472a4 */ /* 0x000fe4000f8e02ff */
[----:B------:R-:W-:Y:S02]  /*4ec0*/  @UP1 USHF.R.U32.HI UR7, URZ, UR23, UR5 ;  /* 0x00000017ff071299 */ /* 0x000fe40008011605 */
[----:B------:R-:W-:Y:S02]  /*4ed0*/  USEL UR5, UR15, UR8, !UP0 ;  /* 0x000000080f057287 */ /* 0x000fe4000c000000 */
[----:B------:R-:W-:Y:S02]  /*4ee0*/  UIMAD UR8, UR39, UR7, URZ ;  /* 0x00000007270872a4 */ /* 0x000fe4000f8e02ff */
[----:B------:R-:W-:Y:S03]  /*4ef0*/  UISETP.GE.AND UP0, UPT, UR6, UR4, UPT ;  /* 0x000000040600728c */ /* 0x000fe6000bf06270 */
[----:B------:R-:W-:Y:S01]  /*4f00*/  UMOV UR4, UR11 ;  /* 0x0000000b00047c82 */ /* 0x000fe20008000000 */
[----:B------:R-:W-:Y:S02]  /*4f10*/  UISETP.GE.OR UP0, UPT, UR5, UR8, UP0 ;  /* 0x000000080500728c */ /* 0x000fe40008706670 */
[----:B------:R-:W-:Y:S02]  /*4f20*/  USHF.R.U32.HI UR4, URZ, UR23, UR4 ;  /* 0x00000017ff047299 */ /* 0x000fe40008011604 */
[----:B------:R-:W-:Y:S02]  /*4f30*/  UIMAD.WIDE.U32 UR8, UR5, UR22, URZ ;  /* 0x00000016050872a5 */ /* 0x000fe4000f8e00ff */
[----:B------:R-:W-:Y:S04]  /*4f40*/  USEL UR10, UR6, UR4, !UP1 ;  /* 0x00000004060a7287 */ /* 0x000fe8000c800000 */
[----:B------:R-:W-:Y:S01]  /*4f50*/  UIADD3 UR11, UPT, UPT, -UR10, URZ, URZ ;  /* 0x000000ff0a0b7290 */ /* 0x000fe2000fffe1ff */
[----:B------:R-:W-:Y:S02]  /*4f60*/  @!UP0 UMOV UR4, UR9 ;  /* 0x0000000900048c82 */ /* 0x000fe40008000000 */
[----:B------:R-:W-:Y:S02]  /*4f70*/  @!UP0 USHF.R.U32.HI UR4, URZ, UR23, UR4 ;  /* 0x00000017ff048299 */ /* 0x000fe40008011604 */
[----:B------:R-:W-:Y:S02]  /*4f80*/  UIMAD UR8, UR39, UR11, UR6 ;  /* 0x0000000b270872a4 */ /* 0x000fe4000f8e0206 */
[----:B------:R-:W-:Y:S02]  /*4f90*/  @!UP0 USEL UR4, UR5, UR4, !UP1 ;  /* 0x0000000405048287 */ /* 0x000fe4000c800000 */
[----:B------:R-:W-:Y:S02]  /*4fa0*/  UISETP.NE.AND UP1, UPT, UR19, URZ, UPT ;  /* 0x000000ff1300728c */ /* 0x000fe4000bf25270 */
[----:B------:R-:W-:Y:S02]  /*4fb0*/  @!UP0 UIMAD UR7, UR7, UR8, UR4 ;  /* 0x00000008070782a4 */ /* 0x000fe4000f8e0204 */
[----:B------:R-:W-:Y:S02]  /*4fc0*/  @!UP0 UIADD3 UR9, UPT, UPT, UR10, -UR4, URZ ;  /* 0x800000040a098290 */ /* 0x000fe4000fffe0ff */
[----:B------:R-:W-:Y:S02]  /*4fd0*/  UIADD3 UR8, UPT, UPT, -UR6, URZ, URZ ;  /* 0x000000ff06087290 */ /* 0x000fe4000fffe1ff */
[----:B------:R-:W-:Y:S02]  /*4fe0*/  UIADD3 UR4, UPT, UPT, -UR5, URZ, URZ ;  /* 0x000000ff05047290 */ /* 0x000fe4000fffe1ff */
[----:B------:R-:W-:Y:S03]  /*4ff0*/  @!UP0 UIMAD UR6, UR9, UR39, UR5 ;  /* 0x00000027090682a4 */ /* 0x000fe6000f8e0205 */
[----:B------:R-:W-:Y:S01]  /*5000*/  @!UP0 UMOV UR5, UR7 ;  /* 0x0000000700058c82 */ /* 0x000fe20008000000 */
[----:B------:R-:W-:Y:S02]  /*5010*/  UIMAD UR7, UR30, UR4, UR15 ;  /* 0x000000041e0772a4 */ /* 0x000fe4000f8e020f */
[----:B------:R-:W-:Y:S02]  /*5020*/  UIMAD UR4, UR54, UR8, UR14 ;  /* 0x00000008360472a4 */ /* 0x000fe4000f8e020e */
[----:B------:R-:W-:Y:S02]  /*5030*/  UIMAD UR15, UR5, UR30, UR7 ;  /* 0x0000001e050f72a4 */ /* 0x000fe4000f8e0207 */
[----:B------:R-:W-:Y:S11]  /*5040*/  UIMAD UR14, UR6, UR54, UR4 ;  /* 0x00000036060e72a4 */ /* 0x000ff6000f8e0204 */
[----:B------:R-:W-:Y:S01]  /*5050*/  @!UPT UIADD3 URZ, UPT, UPT, URZ, URZ, URZ ;  /* 0x000000fffffff290 */ /* 0x000fe2000fffe0ff */
.L_x_89:
[----:B------:R-:W1:Y:S01]  /*5060*/  @!UP4 LDCU.128 UR8, c[0x0][0xb10] ;  /* 0x00016200ff08c7ac */ /* 0x000e620008000c00 */
[----:B------:R-:W-:Y:S02]  /*5070*/  ISETP.NE.U32.AND P1, PT, RZ, UR46, PT ;  /* 0x0000002eff007c0c */ /* 0x000fe4000bf25070 */
[----:B------:R-:W-:Y:S02]  /*5080*/  SHF.L.U32 R8, R10, 0x1f, RZ ;  /* 0x0000001f0a087819 */ /* 0x000fe400000006ff */
[----:B------:R-:W-:Y:S01]  /*5090*/  ISETP.NE.AND.EX P1, PT, RZ, UR47, PT, P1 ;  /* 0x0000002fff007c0c */ /* 0x000fe2000bf25310 */
[----:B------:R-:W2:Y:S01]  /*50a0*/  @!UP4 LDCU UR5, c[0x0][0xb0c] ;  /* 0x00016180ff05c7ac */ /* 0x000ea20008000800 */
[----:B------:R-:W-:Y:S02]  /*50b0*/  USHF.L.U32 UR42, UR20, 0x7, URZ ;  /* 0x00000007142a7899 */ /* 0x000fe400080006ff */
[----:B-1----:R-:W-:Y:S07]  /*50c0*/  UIMAD.WIDE.U32 UR6, UR15, UR8, URZ ;  /* 0x000000080f0672a5 */ /* 0x002fee000f8e00ff */
[----:B------:R-:W-:Y:S01]  /*50d0*/  @!UP4 UMOV UR4, UR7 ;  /* 0x000000070004cc82 */ /* 0x000fe20008000000 */
[----:B--2---:R-:W-:Y:S02]  /*50e0*/  @!UP4 UISETP.NE.AND UP0, UPT, UR5, 0x1, UPT ;  /* 0x000000010500c88c */ /* 0x004fe4000bf05270 */
[----:B------:R-:W-:Y:S02]  /*50f0*/  @!UP4 USHF.R.U32.HI UR4, URZ, UR9, UR4 ;  /* 0x00000009ff04c299 */ /* 0x000fe40008011604 */
[----:B------:R-:W-:Y:S02]  /*5100*/  UIMAD.WIDE.U32 UR6, UR14, UR11, URZ ;  /* 0x0000000b0e0672a5 */ /* 0x000fe4000f8e00ff */
[----:B------:R-:W-:Y:S02]  /*5110*/  @!UP4 USEL UR8, UR15, UR4, !UP0 ;  /* 0x000000040f08c287 */ /* 0x000fe4000c000000 */
[----:B------:R-:W-:Y:S03]  /*5120*/  @!UP4 UISETP.NE.AND UP0, UPT, UR10, 0x1, UPT ;  /* 0x000000010a00c88c */ /* 0x000fe6000bf05270 */
[----:B------:R-:W-:Y:S02]  /*5130*/  @!UP4 UMOV UR6, UR7 ;  /* 0x000000070006cc82 */ /* 0x000fe40008000000 */
[----:B------:R-:W1:Y:S02]  /*5140*/  @!UP4 LDCU UR4, c[0x0][0xb20] ;  /* 0x00016400ff04c7ac */ /* 0x000e640008000800 */
[----:B-1----:R-:W-:Y:S04]  /*5150*/  @!UP4 USHF.R.U32.HI UR6, URZ, UR4, UR6 ;  /* 0x00000004ff06c299 */ /* 0x002fe80008011606 */
[----:B------:R-:W-:Y:S04]  /*5160*/  @!UP4 USEL UR6, UR14, UR6, !UP0 ;  /* 0x000000060e06c287 */ /* 0x000fe8000c000000 */
[----:B------:R-:W-:Y:S02]  /*5170*/  @!UP4 UIADD3 UR4, UPT, UPT, -UR8, UR6, URZ ;  /* 0x000000060804c290 */ /* 0x000fe4000fffe1ff */
[----:B------:R-:W-:Y:S02]  /*5180*/  @!UP4 UIADD3 UR6, UPT, UPT, UR8, -UR6, URZ ;  /* 0x800000060806c290 */ /* 0x000fe4000fffe0ff */
[----:B------:R-:W-:Y:S02]  /*5190*/  @!UP4 UIMAD UR15, UR4, UR5, UR15 ;  /* 0x00000005040fc2a4 */ /* 0x000fe4000f8e020f */
[----:B------:R-:W-:Y:S01]  /*51a0*/  @!UP4 UIMAD UR14, UR6, UR10, UR14 ;  /* 0x0000000a060ec2a4 */ /* 0x000fe2000f8e020e */
[----:B------:R-:W-:Y:S11]  /*51b0*/  BRA.U UP2, `(.L_x_90) ;  /* 0x0000000102107547 */ /* 0x000ff6000b800000 */
[----:B------:R-:W-:Y:S04]  /*51c0*/  MOV R2, UR67 ;  /* 0x0000004300027c02 */ /* 0x000fe80008000f00 */
[----:B------:R-:W-:Y:S04]  /*51d0*/  SHF.L.U32 R3, R2, 0x1f, RZ ;  /* 0x0000001f02037819 */ /* 0x000fe800000006ff */
[----:B------:R-:W1:Y:S02]  /*51e0*/  SYNCS.PHASECHK.TRANS64.TRYWAIT P2, [UR31+0x108], R3 ;  /* 0x00010803ff0075a7 */ /* 0x000e64000804111f */
[----:B-1----:R-:W-:Y:S05]  /*51f0*/  @!P2 BRA `(.L_x_91) ;  /* 0x000000500044a947 */ /* 0x002fea0003800000 */
.L_x_90:
[----:B------:R-:W-:Y:S05]  /*5200*/  BRA.U !UP5, `(.L_x_92) ;  /* 0x000000010d387547 */ /* 0x000fea000b800000 */
[----:B------:R-:W-:Y:S01]  /*5210*/  UPLOP3.LUT UP1, UPT, UPT, UPT, UP6, 0x80, 0x8 ;  /* 0x000000000008789c */ /* 0x000fe20003f2f060 */
[----:B-1----:R-:W-:Y:S01]  /*5220*/  HFMA2 R2, -RZ, RZ, 0, 5.9604644775390625e-08 ;  /* 0x00000001ff027431 */ /* 0x002fe200000001ff */
[----:B------:R-:W1:Y:S01]  /*5230*/  LDCU.64 UR8, c[0x0][0x358] ;  /* 0x00006b00ff0877ac */ /* 0x000e620008000a00 */
[----:B------:R-:W-:Y:S03]  /*5240*/  IMAD.MOV.U32 R62, RZ, RZ, 0x1 ;  /* 0x00000001ff3e7424 */ /* 0x000fe600078e00ff */
[----:B------:R-:W-:Y:S05]  /*5250*/  PLOP3.LUT P2, PT, PT, PT, UP1, 0x80, 0x8 ;  /* 0x000000000008781c */ /* 0x000fea0003f4f018 */
[----:B------:R-:W2:Y:S01]  /*5260*/  @UP1 LDCU.64 UR4, c[0x0][0x888] ;  /* 0x00011100ff0417ac */ /* 0x000ea20008000a00 */
[----:B------:R-:W-:Y:S07]  /*5270*/  @UP1 UIMAD UR6, UR48, UR46, URZ ;  /* 0x0000002e300612a4 */ /* 0x000fee000f8e02ff */
[----:B------:R-:W-:Y:S01]  /*5280*/  @!P2 PRMT R62, R2, 0x7610, R62 ;  /* 0x00007610023ea816 */ /* 0x000fe2000000003e */
[----:B--2---:R-:W-:Y:S06]  /*5290*/  @UP1 UIMAD.WIDE UR4, UR6, 0x4, UR4 ;  /* 0x00000004060418a5 */ /* 0x004fec000f8e0204 */
[----:B------:R-:W-:Y:S01]  /*52a0*/  IMAD.U32 R14, RZ, RZ, UR4 ;  /* 0x00000004ff0e7e24 */ /* 0x000fe2000f8e00ff */
[----:B------:R-:W-:Y:S04]  /*52b0*/  MOV R15, UR5 ;  /* 0x00000005000f7c02 */ /* 0x000fe80008000f00 */
[----:B------:R-:W2:Y:S01]  /*52c0*/  @!UP1 LDCU UR4, c[0x0][0x880] ;  /* 0x00011000ff0497ac */ /* 0x000ea20008000800 */
[----:B-1---5:R3:W5:Y:S02]  /*52d0*/  @P2 LDG.E R27, desc[UR8][R14.64] ;  /* 0x000000080e1b2981 */ /* 0x022764000c1e1900 */
[----:B--23--:R-:W-:Y:S07]  /*52e0*/  @!P2 IMAD.U32 R27, RZ, RZ, UR4 ;  /* 0x00000004ff1bae24 */ /* 0x00cfee000f8e00ff */
.L_x_92:
[----:B-----5:R-:W-:Y:S01]  /*52f0*/  @!P1 FSETP.EQ.AND P3, PT, R27, RZ, PT ;  /* 0x000000ff1b00920b */ /* 0x020fe20003f62000 */
[----:B------:R-:W-:Y:S01]  /*5300*/  @!UPT UIADD3 URZ, UPT, UPT, URZ, URZ, URZ ;  /* 0x000000fffffff290 */ /* 0x000fe2000fffe0ff */
[----:B------:R-:W-:Y:S11]  /*5310*/  @!P1 BRA `(.L_x_93) ;  /* 0x0000000000149947 */ /* 0x000ff60003800000 */
[----:B------:R-:W-:Y:S02]  /*5320*/  LOP3.LUT P1, RZ, R62, 0xff, RZ, 0xc0, !PT ;  /* 0x000000ff3eff7812 */ /* 0x000fe4000782c0ff */
[----:B------:R-:W-:Y:S04]  /*5330*/  PLOP3.LUT P3, PT, PT, PT, UP1, 0x80, 0x8 ;  /* 0x000000000008781c */ /* 0x000fe80003f6f018 */
[----:B------:R-:W-:Y:S07]  /*5340*/  PLOP3.LUT P3, PT, P3, PT, PT, 0x8, 0x80 ;  /* 0x000000000080781c */ /* 0x000fee0001f6e170 */
[----:B------:R-:W-:Y:S11]  /*5350*/  @P1 FSETP.EQ.AND P3, PT, R27, RZ, PT ;  /* 0x000000ff1b00120b */ /* 0x000ff60003f62000 */
[----:B------:R-:W-:Y:S02]  /*5360*/  @!UPT UIADD3 URZ, UPT, UPT, URZ, URZ, URZ ;  /* 0x000000fffffff290 */ /* 0x000fe4000fffe0ff */
.L_x_93:
[----:B------:R-:W-:Y:S01]  /*5370*/  USHF.L.U32 UR43, UR45, 0x6, URZ ;  /* 0x000000062d2b7899 */ /* 0x000fe200080006ff */
[----:B------:R-:W2:Y:S01]  /*5380*/  SYNCS.PHASECHK.TRANS64.TRYWAIT P1, [UR31+0xe0], R8 ;  /* 0x0000e008ff0075a7 */ /* 0x000ea2000802111f */
[----:B------:R-:W-:Y:S02]  /*5390*/  UISETP.NE.AND UP0, UPT, UR56, 0x1, UPT ;  /* 0x000000013800788c */ /* 0x000fe4000bf05270 */
[----:B------:R-:W-:Y:S01]  /*53a0*/  UIMAD.WIDE.U32 UR4, UR43, UR57, URZ ;  /* 0x000000392b0472a5 */ /* 0x000fe2000f8e00ff */
[----:B------:R-:W-:Y:S04]  /*53b0*/  ELECT P2, URZ, PT ;  /* 0x0000000000ff782f */ /* 0x000fe80003840000 */
[----:B------:R-:W-:Y:S02]  /*53c0*/  PLOP3.LUT P2, PT, P3, P2, PT, 0xf2, 0x2f ;  /* 0x00000000002f781c */ /* 0x000fe40001f45e72 */
[----:B------:R-:W-:Y:S02]  /*53d0*/  UMOV UR4, UR5 ;  /* 0x0000000500047c82 */ /* 0x000fe40008000000 */
[----:B------:R-:W-:Y:S04]  /*53e0*/  USHF.R.U32.HI UR4, URZ, UR58, UR4 ;  /* 0x0000003aff047299 */ /* 0x000fe80008011604 */
[----:B------:R-:W-:Y:S02]  /*53f0*/  USEL UR44, UR43, UR4, !UP0 ;  /* 0x000000042b2c7287 */ /* 0x000fe4000c000000 */
[----:B------:R-:W-:Y:S02]  /*5400*/  UISETP.NE.AND UP0, UPT, UR59, 0x1, UPT ;  /* 0x000000013b00788c */ /* 0x000fe4000bf05270 */
[----:B------:R-:W-:Y:S07]  /*5410*/  UIMAD.WIDE.U32 UR4, UR44, UR50, URZ ;  /* 0x000000322c0472a5 */ /* 0x000fee000f8e00ff */
[----:B------:R-:W-:Y:S02]  /*5420*/  UMOV UR4, UR5 ;  /* 0x0000000500047c82 */ /* 0x000fe40008000000 */
[----:B------:R-:W-:Y:S04]  /*5430*/  USHF.R.U32.HI UR4, URZ, UR51, UR4 ;  /* 0x00000033ff047299 */ /* 0x000fe80008011604 */
[----:B------:R-:W-:Y:S02]  /*5440*/  USEL UR45, UR44, UR4, !UP0 ;  /* 0x000000042c2d7287 */ /* 0x000fe4000c000000 */
[----:B------:R-:W-:Y:S02]  /*5450*/  UIADD3 UR4, UPT, UPT, -UR44, URZ, URZ ;  /* 0x000000ff2c047290 */ /* 0x000fe4000fffe1ff */
[----:B------:R-:W-:Y:S02]  /*5460*/  UIADD3 UR5, UPT, UPT, -UR45, URZ, URZ ;  /* 0x000000ff2d057290 */ /* 0x000fe4000fffe1ff */
[----:B------:R-:W-:Y:S02]  /*5470*/  UIMAD UR43, UR56, UR4, UR43 ;  /* 0x00000004382b72a4 */ /* 0x000fe4000f8e022b */
[----:B------:R-:W-:Y:S01]  /*5480*/  UIMAD UR44, UR59, UR5, UR44 ;  /* 0x000000053b2c72a4 */ /* 0x000fe2000f8e022c */
[----:B--2---:R-:W-:Y:S11]  /*5490*/  @!P1 BRA `(.L_x_94) ;  /* 0x0000004c00b49947 */ /* 0x004ff60003800000 */
.L_x_196:
[----:B-1----:R-:W-:Y:S01]  /*54a0*/  @!P2 IADD3 R3, P1, PT, R12, 0x580, RZ ;  /* 0x000005800c03a810 */ /* 0x002fe20007f3e0ff */
[----:B------:R-:W-:Y:S01]  /*54b0*/  VOTEU.ALL UP0, P2 ;  /* 0x0000000000ff7886 */ /* 0x000fe20001000000 */
[----:B------:R-:W-:Y:S01]  /*54c0*/  UMOV UR9, UR41 ;  /* 0x0000002900097c82 */ /* 0x000fe20008000000 */
[----:B------:R-:W-:Y:S01]  /*54d0*/  UMOV UR11, UR43 ;  /* 0x0000002b000b7c82 */ /* 0x000fe20008000000 */
[----:B------:R-:W-:Y:S01]  /*54e0*/  @!P2 R2UR UR5, R3 ;  /* 0x000000000305a2ca */ /* 0x000fe200000e0000 */
[----:B------:R-:W-:Y:S01]  /*54f0*/  @!P2 IMAD.X R2, RZ, RZ, R13, P1 ;  /* 0x000000ffff02a224 */ /* 0x000fe200008e060d */
[----:B------:R-:W-:Y:S02]  /*5500*/  @!UP0 UPRMT UR6, URZ, 0x40, URZ ;  /* 0x00000040ff068896 */ /* 0x000fe400080000ff */
[----:B------:R-:W-:Y:S02]  /*5510*/  @!UP0 UIADD3 UR40, UPT, UPT, UR31, 0x200, URZ ;  /* 0x000002001f288890 */ /* 0x000fe4000fffe0ff */
[----:B------:R-:W-:Y:S01]  /*5520*/  @!P2 R2UR UR4, R2 ;  /* 0x000000000204a2ca */ /* 0x000fe200000e0000 */
[----:B------:R-:W-:Y:S02]  /*5530*/  @!UP0 UPRMT UR6, UR6, 0x5410, URZ ;  /* 0x0000541006068896 */ /* 0x000fe400080000ff */
[----:B------:R-:W-:Y:S02]  /*5540*/  @!UP0 UIADD3 UR10, UPT, UPT, UR42, 0x40, URZ ;  /* 0x000000402a0a8890 */ /* 0x000fe4000fffe0ff */
[----:B------:R-:W-:Y:S02]  /*5550*/  @!UP0 UIADD3 UR8, UPT, UPT, UR31, 0x1200, URZ ;  /* 0x000012001f088890 */ /* 0x000fe4000fffe0ff */
[----:B------:R-:W-:Y:S01]  /*5560*/  IMAD.U32 R2, RZ, RZ, UR5 ;  /* 0x00000005ff027e24 */ /* 0x000fe2000f8e00ff */
[----:B------:R-:W-:Y:S01]  /*5570*/  VOTEU.ALL UP0, P2 ;  /* 0x0000000000ff7886 */ /* 0x000fe20001000000 */
[----:B------:R-:W-:Y:S01]  /*5580*/  UMOV UR12, UR44 ;  /* 0x0000002c000c7c82 */ /* 0x000fe20008000000 */
[----:B------:R-:W-:Y:S03]  /*5590*/  UMOV UR13, UR45 ;  /* 0x0000002d000d7c82 */ /* 0x000fe60008000000 */
[----:B------:R-:W-:Y:S01]  /*55a0*/  IMAD.U32 R3, RZ, RZ, UR4 ;  /* 0x00000004ff037e24 */ /* 0x000fe2000f8e00ff */
[----:B------:R-:W-:Y:S01]  /*55b0*/  @!P2 R2UR UR4, R2 ;  /* 0x000000000204a2ca */ /* 0x000fe200000e0000 */
[----:B------:R-:W-:Y:S03]  /*55c0*/  @!P2 IMAD.MOV.U32 R2, RZ, RZ, 0x2000 ;  /* 0x00002000ff02a424 */ /* 0x000fe600078e00ff */
[----:B------:R-:W-:Y:S11]  /*55d0*/  @!P2 R2UR UR5, R3 ;  /* 0x000000000305a2ca */ /* 0x000ff600000e0000 */
[----:B------:R-:W-:Y:S02]  /*55e0*/  @!UPT UIADD3 URZ, UPT, UPT, URZ, URZ, URZ ;  /* 0x000000fffffff290 */ /* 0x000fe4000fffe0ff */
[----:B------:R1:W-:Y:S01]  /*55f0*/  @!UP0 UTMALDG.4D.IM2COL [UR40], [UR4], UR6 ;  /* 0x00000028040083b4 */ /* 0x0003e20008058006 */
[----:B------:R-:W-:Y:S05]  /*5600*/  VOTEU.ALL UP0, P2 ;  /* 0x0000000000ff7886 */ /* 0x000fea0001000000 */
[----:B------:R1:W-:Y:S01]  /*5610*/  @!UP0 UTMALDG.4D.IM2COL [UR8], [UR4], UR6 ;  /* 0x00000008040083b4 */ /* 0x0003e20008058006 */
[----:B------:R1:W-:Y:S01]  /*5620*/  @!P2 SYNCS.ARRIVE.TRANS64.RED.A0TR RZ, [UR31+0xc0], R2 ;  /* 0x0000c002ffffa9a7 */ /* 0x0003e2000830041f */
[----:B------:R-:W-:Y:S01]  /*5630*/  SYNCS.ARRIVE.TRANS64.RED.A1T0 RZ, [UR64], RZ ;  /* 0x000000ffffff79a7 */ /* 0x000fe20008100440 */
[----:B------:R-:W2:Y:S02]  /*5640*/  SYNCS.PHASECHK.TRANS64.TRYWAIT P1, [UR31+0xe8], R8 ;  /* 0x0000e808ff0075a7 */ /* 0x000ea4000802111f */
[----:B-12---:R-:W-:Y:S05]  /*5650*/  @!P1 BRA `(.L_x_95) ;  /* 0x0000004c005c9947 */ /* 0x006fea0003800000 */
.L_x_198:
        /* <DEDUP_REMOVED lines=9> */
[----:B------:R-:W-:Y:S02]  /*56f0*/  @!UP0 UIADD3 UR32, UPT, UPT, UR31, 0x2200, URZ ;  /* 0x000022001f208890 */ /* 0x000fe4000fffe0ff */
[----:B------:R-:W-:Y:S02]  /*5700*/  @!UP0 UPRMT UR6, UR6, 0x5410, URZ ;  /* 0x0000541006068896 */ /* 0x000fe400080000ff */
[----:B------:R-:W-:Y:S02]  /*5710*/  @!UP0 UIADD3 UR10, UPT, UPT, UR42, 0x50, URZ ;  /* 0x000000502a0a8890 */ /* 0x000fe4000fffe0ff */
[----:B------:R-:W-:Y:S01]  /*5720*/  IMAD.U32 R2, RZ, RZ, UR5 ;  /* 0x00000005ff027e24 */ /* 0x000fe2000f8e00ff */
[----:B------:R-:W-:Y:S01]  /*5730*/  @!UP0 UIADD3 UR8, UPT, UPT, UR31, 0x3200, URZ ;  /* 0x000032001f088890 */ /* 0x000fe2000fffe0ff */
[----:B------:R-:W-:Y:S01]  /*5740*/  VOTEU.ALL UP0, P2 ;  /* 0x0000000000ff7886 */ /* 0x000fe20001000000 */
[----:B------:R-:W-:Y:S01]  /*5750*/  UMOV UR37, UR45 ;  /* 0x0000002d00257c82 */ /* 0x000fe20008000000 */
[----:B------:R-:W-:Y:S02]  /*5760*/  UMOV UR9, UR33 ;  /* 0x0000002100097c82 */ /* 0x000fe40008000000 */
[----:B------:R-:W-:Y:S01]  /*5770*/  IMAD.U32 R3, RZ, RZ, UR4 ;  /* 0x00000004ff037e24 */ /* 0x000fe2000f8e00ff */
[----:B------:R-:W-:Y:S01]  /*5780*/  @!P2 R2UR UR4, R2 ;  /* 0x000000000204a2ca */ /* 0x000fe200000e0000 */
[----:B------:R-:W-:Y:S01]  /*5790*/  @!P2 IMAD.MOV.U32 R2, RZ, RZ, 0x2000 ;  /* 0x00002000ff02a424 */ /* 0x000fe200078e00ff */
[----:B------:R-:W-:Y:S01]  /*57a0*/  UMOV UR11, UR43 ;  /* 0x0000002b000b7c82 */ /* 0x000fe20008000000 */
[----:B------:R-:W-:Y:S01]  /*57b0*/  UMOV UR12, UR44 ;  /* 0x0000002c000c7c82 */ /* 0x000fe20008000000 */
[----:B------:R-:W-:Y:S01]  /*57c0*/  @!P2 R2UR UR5, R3 ;  /* 0x000000000305a2ca */ /* 0x000fe200000e0000 */
[----:B------:R-:W-:Y:S11]  /*57d0*/  UMOV UR13, UR45 ;  /* 0x0000002d000d7c82 */ /* 0x000ff60008000000 */
[----:B------:R-:W-:Y:S01]  /*57e0*/  @!UPT UIADD3 URZ, UPT, UPT, URZ, URZ, URZ ;  /* 0x000000fffffff290 */ /* 0x000fe2000fffe0ff */
[----:B------:R1:W-:Y:S01]  /*57f0*/  @!UP0 UTMALDG.4D.IM2COL [UR32], [UR4], UR6 ;  /* 0x00000020040083b4 */ /* 0x0003e20008058006 */
[----:B------:R-:W-:Y:S05]  /*5800*/  VOTEU.ALL UP0, P2 ;  /* 0x0000000000ff7886 */ /* 0x000fea0001000000 */
[----:B------:R1:W-:Y:S01]  /*5810*/  @!UP0 UTMALDG.4D.IM2COL [UR8], [UR4], UR6 ;  /* 0x00000008040083b4 */ /* 0x0003e20008058006 */
[----:B------:R1:W-:Y:S01]  /*5820*/  @!P2 SYNCS.ARRIVE.TRANS64.RED.A0TR RZ, [UR31+0xc8], R2 ;  /* 0x0000c802ffffa9a7 */ /* 0x0003e2000830041f */
[----:B------:R-:W-:Y:S01]  /*5830*/  SYNCS.ARRIVE.TRANS64.RED.A1T0 RZ, [UR63], RZ ;  /* 0x000000ffffff79a7 */ /* 0x000fe2000810043f */
[----:B------:R-:W2:Y:S02]  /*5840*/  SYNCS.PHASECHK.TRANS64.TRYWAIT P1, [UR31+0xf0], R8 ;  /* 0x0000f008ff0075a7 */ /* 0x000ea4000802111f */
[----:B-12---:R-:W-:Y:S05]  /*5850*/  @!P1 BRA `(.L_x_96) ;  /* 0x0000004800f49947 */ /* 0x006fea0003800000 */
.L_x_200:
[----:B-1----:R-:W-:Y:S01]  /*5860*/  @!P2 IADD3 R3, P1, PT, R12, 0x580, RZ ;  /* 0x000005800c03a810 */ /* 0x002fe20007f3e0ff */
[----:B------:R-:W-:Y:S01]  /*5870*/  VOTEU.ALL UP0, P2 ;  /* 0x0000000000ff7886 */ /* 0x000fe20001000000 */
[----:B------:R-:W-:Y:S01]  /*5880*/  UMOV UR27, UR43 ;  /* 0x0000002b001b7c82 */ /* 0x000fe20008000000 */
[----:B------:R-:W-:Y:S01]  /*5890*/  UMOV UR28, UR44 ;  /* 0x0000002c001c7c82 */ /* 0x000fe20008000000 */
[----:B------:R-:W-:Y:S01]  /*58a0*/  @!P2 R2UR UR5, R3 ;  /* 0x000000000305a2ca */ /* 0x000fe200000e0000 */
[----:B------:R-:W-:Y:S01]  /*58b0*/  @!P2 IMAD.X R2, RZ, RZ, R13, P1 ;  /* 0x000000ffff02a224 */ /* 0x000fe200008e060d */
[----:B------:R-:W-:Y:S01]  /*58c0*/  @!UP0 UPRMT UR6, URZ, 0x40, URZ ;  /* 0x00000040ff068896 */ /* 0x000fe200080000ff */
[----:B------:R-:W-:Y:S01]  /*58d0*/  @P0 SHF.R.U32.HI R4, RZ, 0x10, R5 ;  /* 0x00000010ff040819 */ /* 0x000fe20000011605 */
[----:B------:R-:W-:Y:S02]  /*58e0*/  @!UP0 UIADD3 UR26, UPT, UPT, UR42, 0x20, URZ ;  /* 0x000000202a1a8890 */ /* 0x000fe4000fffe0ff */
[----:B------:R-:W-:Y:S01]  /*58f0*/  @!P2 R2UR UR4, R2 ;  /* 0x000000000204a2ca */ /* 0x000fe200000e0000 */
[----:B------:R-:W-:Y:S01]  /*5900*/  @!UP0 UIADD3 UR24, UPT, UPT, UR31, 0x4200, URZ ;  /* 0x000042001f188890 */ /* 0x000fe2000fffe0ff */
[----:B------:R-:W-:Y:S01]  /*5910*/  @P0 R2UR UR48, R4 ;  /* 0x00000000043002ca */ /* 0x000fe200000e0000 */
        /* <DEDUP_REMOVED lines=22> */
.L_x_202:
[----:B------:R-:W-:Y:S01]  /*5a80*/  UPLOP3.LUT UP2, UPT, UPT, UPT, UPT, 0x80, 0x8 ;  /* 0x000000000008789c */ /* 0x000fe20003f4f070 */
[----:B-1----:R-:W-:Y:S01]  /*5a90*/  @!P2 IADD3 R3, P0, PT, R12, 0x580, RZ ;  /* 0x000005800c03a810 */ /* 0x002fe20007f1e0ff */
[----:B------:R-:W-:Y:S01]  /*5aa0*/  UMOV UR19, UR43 ;  /* 0x0000002b00137c82 */ /* 0x000fe20008000000 */
[----:B------:R-:W-:Y:S01]  /*5ab0*/  UMOV UR20, UR44 ;  /* 0x0000002c00147c82 */ /* 0x000fe20008000000 */
[----:B------:R-:W-:Y:S01]  /*5ac0*/  UMOV UR21, UR45 ;  /* 0x0000002d00157c82 */ /* 0x000fe20008000000 */
[----:B------:R-:W-:Y:S01]  /*5ad0*/  @!P2 R2UR UR5, R3 ;  /* 0x000000000305a2ca */ /* 0x000fe200000e0000 */
[----:B------:R-:W-:Y:S01]  /*5ae0*/  @!P2 IMAD.X R2, RZ, RZ, R13, P0 ;  /* 0x000000ffff02a224 */ /* 0x000fe200000e060d */
[----:B------:R-:W-:Y:S01]  /*5af0*/  UMOV UR11, UR43 ;  /* 0x0000002b000b7c82 */ /* 0x000fe20008000000 */
[----:B------:R-:W-:Y:S01]  /*5b00*/  UMOV UR12, UR44 ;  /* 0x0000002c000c7c82 */ /* 0x000fe20008000000 */
[----:B------:R-:W-:Y:S01]  /*5b10*/  VOTEU.ALL UP0, P2 ;  /* 0x0000000000ff7886 */ /* 0x000fe20001000000 */
[----:B------:R-:W-:Y:S01]  /*5b20*/  UMOV UR13, UR45 ;  /* 0x0000002d000d7c82 */ /* 0x000fe20008000000 */
[----:B------:R-:W-:Y:S02]  /*5b30*/  @!P2 R2UR UR4, R2 ;  /* 0x000000000204a2ca */ /* 0x000fe400000e0000 */
[----:B------:R-:W-:Y:S01]  /*5b40*/  R2UR UR24, R64 ;  /* 0x00000000401872ca */ /* 0x000fe200000e0000 */
[----:B------:R-:W-:Y:S01]  /*5b50*/  @!UP0 UPRMT UR6, URZ, 0x40, URZ ;  /* 0x00000040ff068896 */ /* 0x000fe200080000ff */
[----:B------:R-:W-:Y:S01]  /*5b60*/  R2UR UR7, R65 ;  /* 0x00000000410772ca */ /* 0x000fe200000e0000 */
[----:B------:R-:W-:Y:S01]  /*5b70*/  @!UP0 UIADD3 UR18, UPT, UPT, UR42, 0x30, URZ ;  /* 0x000000302a128890 */ /* 0x000fe2000fffe0ff */
[----:B------:R-:W-:Y:S01]  /*5b80*/  LOP3.LUT R10, R10, 0x1, RZ, 0x3c, !PT ;  /* 0x000000010a0a7812 */ /* 0x000fe200078e3cff */
[----:B------:R-:W-:Y:S01]  /*5b90*/  IMAD.U32 R2, RZ, RZ, UR5 ;  /* 0x00000005ff027e24 */ /* 0x000fe2000f8e00ff */
[----:B------:R-:W-:Y:S01]  /*5ba0*/  @!UP0 UIADD3 UR16, UPT, UPT, UR31, 0x6200, URZ ;  /* 0x000062001f108890 */ /* 0x000fe2000fffe0ff */
[----:B------:R-:W-:Y:S01]  /*5bb0*/  LOP3.LUT R9, R9, 0x1, RZ, 0x3c, !PT ;  /* 0x0000000109097812 */ /* 0x000fe200078e3cff */
[----:B------:R-:W-:Y:S02]  /*5bc0*/  @!UP0 UIADD3 UR17, UPT, UPT, UR31, 0xd8, URZ ;  /* 0x000000d81f118890 */ /* 0x000fe4000fffe0ff */
[----:B------:R-:W-:Y:S01]  /*5bd0*/  @!UP0 UPRMT UR6, UR6, 0x5410, URZ ;  /* 0x0000541006068896 */ /* 0x000fe200080000ff */
[----:B------:R-:W-:Y:S01]  /*5be0*/  IMAD.U32 R3, RZ, RZ, UR4 ;  /* 0x00000004ff037e24 */ /* 0x000fe2000f8e00ff */
[----:B------:R-:W-:Y:S01]  /*5bf0*/  @!P2 R2UR UR4, R2 ;  /* 0x000000000204a2ca */ /* 0x000fe200000e0000 */
[----:B------:R-:W-:Y:S02]  /*5c00*/  @!UP0 UIADD3 UR10, UPT, UPT, UR42, 0x70, URZ ;  /* 0x000000702a0a8890 */ /* 0x000fe4000fffe0ff */
[----:B------:R-:W-:Y:S01]  /*5c10*/  @!UP0 UIADD3 UR8, UPT, UPT, UR31, 0x7200, URZ ;  /* 0x000072001f088890 */ /* 0x000fe2000fffe0ff */
[----:B------:R-:W-:Y:S01]  /*5c20*/  @!P2 R2UR UR5, R3 ;  /* 0x000000000305a2ca */ /* 0x000fe200000e0000 */
[----:B------:R-:W-:Y:S01]  /*5c30*/  VOTEU.ALL UP0, P2 ;  /* 0x0000000000ff7886 */ /* 0x000fe20001000000 */
[----:B------:R-:W-:Y:S01]  /*5c40*/  UMOV UR9, UR17 ;  /* 0x0000001100097c82 */ /* 0x000fe20008000000 */
[----:B------:R-:W-:Y:S10]  /*5c50*/  UIADD3 UR45, UPT, UPT, UR15, UR7, URZ ;  /* 0x000000070f2d7290 */ /* 0x000ff4000fffe0ff */
[----:B------:R1:W-:Y:S01]  /*5c60*/  @!UP0 UTMALDG.4D.IM2COL [UR16], [UR4], UR6 ;  /* 0x00000010040083b4 */ /* 0x0003e20008058006 */
[----:B------:R-:W-:Y:S05]  /*5c70*/  VOTEU.ALL UP0, P2 ;  /* 0x0000000000ff7886 */ /* 0x000fea0001000000 */
[----:B------:R2:W-:Y:S01]  /*5c80*/  @!UP0 UTMALDG.4D.IM2COL [UR8], [UR4], UR6 ;  /* 0x00000008040083b4 */ /* 0x0005e20008058006 */
[----:B------:R2:W-:Y:S01]  /*5c90*/  @!P2 SYNCS.ARRIVE.TRANS64.RED.A0TR RZ, [UR31+0xd8], R0 ;  /* 0x0000d800ffffa9a7 */ /* 0x0005e2000830041f */
[----:B------:R-:W-:Y:S01]  /*5ca0*/  SYNCS.ARRIVE.TRANS64.RED.A1T0 RZ, [UR61], RZ ;  /* 0x000000ffffff79a7 */ /* 0x000fe2000810043d */
[----:B-1----:R-:W-:Y:S01]  /*5cb0*/  UIADD3 UR20, UPT, UPT, UR14, UR24, URZ ;  /* 0x000000180e147290 */ /* 0x002fe2000fffe0ff */
[----:B------:R-:W-:Y:S11]  /*5cc0*/  BRA.U UP3, `(.L_x_98) ;  /* 0xffffffed03c47547 */ /* 0x000ff6000b83ffff */
[----:B------:R-:W-:-:S04]  /*5cd0*/  SHF.L.U32 R3, R10, 0x1f, RZ ;  /* 0x0000001f0a037819 */ /* 0x000fc800000006ff */
[----:B------:R-:W1:Y:S02]  /*5ce0*/  SYNCS.PHASECHK.TRANS64.TRYWAIT P0, [UR31+0xe0], R3 ;  /* 0x0000e003ff0075a7 */ /* 0x000e64000800111f */
[----:B-1----:R-:W-:Y:S05]  /*5cf0*/  @!P0 BRA `(.L_x_99) ;  /* 0x0000004400fc8947 */ /* 0x002fea0003800000 */
.L_x_204:
[----:B------:R-:W3:Y:S02]  /*5d00*/  SYNCS.PHASECHK.TRANS64.TRYWAIT P0, [UR31+0xe8], R3 ;  /* 0x0000e803ff0075a7 */ /* 0x000ee4000800111f */
[----:B---3--:R-:W-:Y:S05]  /*5d10*/  @!P0 BRA `(.L_x_100) ;  /* 0x00000048000c8947 */ /* 0x008fea0003800000 */
.L_x_206:
[----:B------:R-:W3:Y:S02]  /*5d20*/  SYNCS.PHASECHK.TRANS64.TRYWAIT P0, [UR31+0xf0], R3 ;  /* 0x0000f003ff0075a7 */ /* 0x000ee4000800111f */
[----:B---3--:R-:W-:Y:S05]  /*5d30*/  @!P0 BRA `(.L_x_101) ;  /* 0x00000048001c8947 */ /* 0x008fea0003800000 */
.L_x_208:
[----:B-12---:R-:W-:-:S07]  /*5d40*/  MOV R0, UR31 ;  /* 0x0000001f00007c02 */ /* 0x006fce0008000f00 */
.L_x_102:
[----:B-1----:R-:W-:-:S04]  /*5d50*/  SHF.L.U32 R3, R10, 0x1f, RZ ;  /* 0x0000001f0a037819 */ /* 0x002fc800000006ff */
[----:B------:R1:W2:Y:S03]  /*5d60*/  SYNCS.PHASECHK.TRANS64.TRYWAIT P0, [R0+URZ+0xf8], R3 ;  /* 0x0000f803000075a7 */ /* 0x0002a600080011ff */
[----:B--2---:R-:W-:Y:S05]  /*5d70*/  @!P0 NANOSLEEP.SYNCS 0x989680 ;  /* 0x009896800000895d */ /* 0x004fea0003900000 */
[----:B------:R-:W2:Y:S02]  /*5d80*/  @!P0 SYNCS.PHASECHK.TRANS64 P0, [R0+URZ+0xf8], R3 ;  /* 0x0000f803000085a7 */ /* 0x000ea400080010ff */
[----:B--2---:R-:W-:Y:S05]  /*5d90*/  @P0 EXIT ;  /* 0x000000000000094d */ /* 0x004fea0003800000 */
[----:B------:R-:W-:Y:S05]  /*5da0*/  BRA `(.L_x_102) ;  /* 0xfffffffc00e87947 */ /* 0x000fea000383ffff */
.L_x_87:
[----:B------:R-:W-:-:S06]  /*5db0*/  UISETP.GE.AND UP0, UPT, UR18, 0x4, UPT ;  /* 0x000000041200788c */ /* 0x000fcc000bf06270 */
[----:B------:R-:W-:-:S13]  /*5dc0*/  PLOP3.LUT P0, PT, PT, PT, UP0, 0x80, 0x8 ;  /* 0x000000000008781c */ /* 0x000fda0003f0f008 */
[----:B-1----:R-:W-:Y:S05]  /*5dd0*/  @!P0 EXIT ;  /* 0x000000000000894d */ /* 0x002fea0003800000 */
[----:B------:R-:W1:Y:S08]  /*5de0*/  S2UR UR4, SR_CgaCtaId ;  /* 0x00000000000479c3 */ /* 0x000e700000008800 */
[----:B------:R-:W-:Y:S01]  /*5df0*/  BAR.SYNC.DEFER_BLOCKING 0x6, 0xa0 ;  /* 0x0182800000007b1d */ /* 0x000fe20000010000 */
[C---:B------:R-:W-:Y:S01]  /*5e00*/  IMAD.SHL.U32 R0, R74.reuse, 0x10, RZ ;  /* 0x000000104a007824 */ /* 0x040fe200078e00ff */
[C---:B------:R-:W-:Y:S01]  /*5e10*/  SHF.L.U32 R23, R74.reuse, 0x10, RZ ;  /* 0x000000104a177819 */ /* 0x040fe200000006ff */
[C---:B------:R-:W-:Y:S01]  /*5e20*/  IMAD.SHL.U32 R3, R63.reuse, 0x200, RZ ;  /* 0x000002003f037824 */ /* 0x040fe200078e00ff */
[C---:B------:R-:W-:Y:S01]  /*5e30*/  LOP3.LUT R75, R74.reuse, 0x60, RZ, 0xc0, !PT ;  /* 0x000000604a4b7812 */ /* 0x040fe200078ec0ff */
[----:B------:R-:W-:Y:S01]  /*5e40*/  IMAD.SHL.U32 R5, R74, 0x2, RZ ;  /* 0x000000024a057824 */ /* 0x000fe200078e00ff */
[----:B------:R-:W-:Y:S01]  /*5e50*/  UMOV UR44, 0x400 ;  /* 0x00000400002c7882 */ /* 0x000fe20000000000 */
[C---:B------:R-:W-:Y:S01]  /*5e60*/  LOP3.LUT R4, R0.reuse, 0x590, RZ, 0xc0, !PT ;  /* 0x0000059000047812 */ /* 0x040fe200078ec0ff */
[----:B------:R-:W2:Y:S01]  /*5e70*/  LDC.64 R60, c[0x0][0x8b0] ;  /* 0x00022c00ff3c7b82 */ /* 0x000ea20000000a00 */
[----:B------:R-:W-:Y:S01]  /*5e80*/  LOP3.LUT R0, R0, 0x60, RZ, 0xc0, !PT ;  /* 0x0000006000007812 */ /* 0x000fe200078ec0ff */
[----:B------:R-:W3:Y:S01]  /*5e90*/  LDCU.128 UR8, c[0x0][0xa80] ;  /* 0x00015000ff0877ac */ /* 0x000ee20008000c00 */
[----:B------:R-:W-:Y:S01]  /*5ea0*/  LOP3.LUT R4, R4, 0x200, R3, 0xf8, !PT ;  /* 0x0000020004047812 */ /* 0x000fe200078ef803 */
[----:B------:R-:W-:Y:S01]  /*5eb0*/  HFMA2 R70, -RZ, RZ, 0, 5.9604644775390625e-08 ;  /* 0x00000001ff467431 */ /* 0x000fe200000001ff */
[----:B------:R-:W-:Y:S01]  /*5ec0*/  LOP3.LUT R5, R0, 0xc, R5, 0xf8, !PT ;  /* 0x0000000c00057812 */ /* 0x000fe200078ef805 */
[----:B------:R-:W-:Y:S01]  /*5ed0*/  IMAD.SHL.U32 R0, R63, 0x200000, RZ ;  /* 0x002000003f007824 */ /* 0x000fe200078e00ff */
[C---:B------:R-:W-:Y:S01]  /*5ee0*/  LOP3.LUT R72, R74.reuse, 0x2, RZ, 0xc0, !PT ;  /* 0x000000024a487812 */ /* 0x040fe200078ec0ff */
[----:B------:R-:W4:Y:S01]  /*5ef0*/  LDC.64 R42, c[0x0][0x8a8] ;  /* 0x00022a00ff2a7b82 */ /* 0x000f220000000a00 */
[----:B------:R-:W-:Y:S01]  /*5f00*/  LOP3.LUT R74, R74, 0x4, RZ, 0xc0, !PT ;  /* 0x000000044a4a7812 */ /* 0x000fe200078ec0ff */
[----:B------:R-:W-:Y:S01]  /*5f10*/  IMAD.MOV.U32 R22, RZ, RZ, RZ ;  /* 0x000000ffff167224 */ /* 0x000fe200078e00ff */
[----:B------:R-:W-:-:S02]  /*5f20*/  LOP3.LUT R0, R0, 0x200000, RZ, 0xc0, !PT ;  /* 0x0020000000007812 */ /* 0x000fc400078ec0ff */
[----:B------:R-:W-:Y:S01]  /*5f30*/  CS2R R68, SRZ ;  /* 0x0000000000447805 */ /* 0x000fe2000001ff00 */
[----:B------:R-:W2:Y:S01]  /*5f40*/  LDCU UR57, c[0x0][0x370] ;  /* 0x00006e00ff3977ac */ /* 0x000ea20008000800 */
[----:B------:R-:W-:Y:S01]  /*5f50*/  LOP3.LUT R23, R0, 0x400000, R23, 0xf8, !PT ;  /* 0x0040000000177812 */ /* 0x000fe200078ef817 */
[----:B-1----:R-:W-:Y:S01]  /*5f60*/  ULEA UR44, UR4, UR44, 0x18 ;  /* 0x0000002c042c7291 */ /* 0x002fe2000f8ec0ff */
[----:B------:R-:W-:Y:S01]  /*5f70*/  LOP3.LUT R0, R4, R5, RZ, 0xfc, !PT ;  /* 0x0000000504007212 */ /* 0x000fe200078efcff */
[----:B------:R-:W1:Y:S01]  /*5f80*/  LDCU.64 UR62, c[0x0][0x348] ;  /* 0x00006900ff3e77ac */ /* 0x000e620008000a00 */
[----:B---3--:R-:W-:Y:S01]  /*5f90*/  IMAD.U32 R79, RZ, RZ, UR8 ;  /* 0x00000008ff4f7e24 */ /* 0x008fe2000f8e00ff */
[----:B------:R-:W-:Y:S01]  /*5fa0*/  MOV R77, UR10 ;  /* 0x0000000a004d7c02 */ /* 0x000fe20008000f00 */
[----:B------:R-:W-:Y:S01]  /*5fb0*/  IMAD.U32 R78, RZ, RZ, UR9 ;  /* 0x00000009ff4e7e24 */ /* 0x000fe2000f8e00ff */
[----:B------:R-:W-:Y:S01]  /*5fc0*/  UIADD3 UR4, UPT, UPT, UR44, 0x200, URZ ;  /* 0x000002002c047890 */ /* 0x000fe2000fffe0ff */
[----:B------:R-:W-:Y:S01]  /*5fd0*/  IMAD.U32 R76, RZ, RZ, UR11 ;  /* 0x0000000bff4c7e24 */ /* 0x000fe2000f8e00ff */
[----:B------:R-:W3:Y:S01]  /*5fe0*/  LDCU UR42, c[0x0][0xb0c] ;  /* 0x00016180ff2a77ac */ /* 0x000ee20008000800 */
[----:B------:R-:W1:Y:S03]  /*5ff0*/  LDS R2, [UR44+0x160] ;  /* 0x0001602cff027984 */ /* 0x000e660008000800 */
[----:B------:R-:W-:Y:S01]  /*6000*/  IMAD.U32 R67, RZ, RZ, UR4 ;  /* 0x00000004ff437e24 */ /* 0x000fe2000f8e00ff */
[----:B------:R-:W1:Y:S03]  /*6010*/  LDCU UR38, c[0x0][0xb30] ;  /* 0x00016600ff2677ac */ /* 0x000e660008000800 */
[----:B------:R-:W-:Y:S01]  /*6020*/  IMAD R73, R0, 0x4, R67 ;  /* 0x0000000400497824 */ /* 0x000fe200078e0243 */
[----:B------:R-:W1:Y:S03]  /*6030*/  LDCU.64 UR50, c[0x0][0x888] ;  /* 0x00011100ff3277ac */ /* 0x000e660008000a00 */
[--C-:B------:R-:W-:Y:S01]  /*6040*/  IMAD R72, R72, -0x10, R73.reuse ;  /* 0xfffffff048487824 */ /* 0x100fe200078e0249 */
[----:B------:R-:W1:Y:S01]  /*6050*/  LDCU.64 UR40, c[0x0][0xb28] ;  /* 0x00016500ff2877ac */ /* 0x000e620008000a00 */
[----:B------:R-:W-:Y:S01]  /*6060*/  IMAD R71, R74, -0x10, R73 ;  /* 0xfffffff04a477824 */ /* 0x000fe200078e0249 */
[----:B------:R-:W1:Y:S01]  /*6070*/  LDCU.64 UR60, c[0x0][0x890] ;  /* 0x00011200ff3c77ac */ /* 0x000e620008000a00 */
[----:B------:R-:W1:Y:S01]  /*6080*/  LDCU.128 UR52, c[0x0][0xb10] ;  /* 0x00016200ff3477ac */ /* 0x000e620008000c00 */
[----:B------:R-:W1:Y:S01]  /*6090*/  LDCU UR56, c[0x0][0x374] ;  /* 0x00006e80ff3877ac */ /* 0x000e620008000800 */
[----:B------:R-:W-:Y:S01]  /*60a0*/  UMOV UR49, URZ ;  /* 0x000000ff00317c82 */ /* 0x000fe20008000000 */
[----:B------:R-:W-:Y:S01]  /*60b0*/  UMOV UR47, URZ ;  /* 0x000000ff002f7c82 */ /* 0x000fe20008000000 */
[C---:B-1----:R-:W-:Y:S01]  /*60c0*/  VIADD R3, R2.reuse, 0x40 ;  /* 0x0000004002037836 */ /* 0x042fe20000000000 */
[----:B------:R-:W-:-:S04]  /*60d0*/  LOP3.LUT R2, R2, 0xffff, RZ, 0xc0, !PT ;  /* 0x0000ffff02027812 */ /* 0x000fc800078ec0ff */
[----:B------:R-:W-:-:S05]  /*60e0*/  LOP3.LUT R3, R3, 0xffff, RZ, 0xc0, !PT ;  /* 0x0000ffff03037812 */ /* 0x000fca00078ec0ff */
[----:B--234-:R1:W-:Y:S02]  /*60f0*/  STL.64 [R1], R2 ;  /* 0x0000000201007387 */ /* 0x01c3e40000100a00 */
.L_x_146:
[----:B-1-3--:R-:W-:Y:S04]  /*6100*/  SHF.L.U32 R3, R68, 0x1f, RZ ;  /* 0x0000001f44037819 */ /* 0x00afe800000006ff */
[----:B------:R-:W1:Y:S02]  /*6110*/  SYNCS.PHASECHK.TRANS64.TRYWAIT P0, [UR44+0x110], R3 ;  /* 0x00011003ff0075a7 */ /* 0x000e64000800112c */
[----:B-12---:R-:W-:Y:S05]  /*6120*/  @!P0 BRA `(.L_x_103) ;  /* 0x0000004400388947 */ /* 0x006fea0003800000 */
.L_x_210:
[----:B------:R-:W-:Y:S01]  /*6130*/  LEA R2, R22, UR43, 0x2 ;  /* 0x0000002b16027c11 */ /* 0x000fe2000f8e10ff */
        /* <DEDUP_REMOVED lines=9> */
[----:B------:R-:W-:Y:S09]  /*61d0*/  UPRMT UR4, URZ, 0x654, UR4 ;  /* 0x00000654ff047896 */ /* 0x000ff20008000004 */
[----:B---3--:R-:W-:Y:S01]  /*61e0*/  SYNCS.ARRIVE.TRANS64.RED.A1T0 RZ, [UR4], RZ ;  /* 0x000000ffffff79a7 */ /* 0x008fe20008100404 */
[----:B------:R-:W5:Y:S01]  /*61f0*/  LDL R2, [R2] ;  /* 0x0000000002027983 */ /* 0x000f620000100800 */
[----:B--2---:R-:W-:Y:S11]  /*6200*/  LOP3.LUT P0, RZ, R6, 0x1, RZ, 0xc0, !PT ;  /* 0x0000000106ff7812 */ /* 0x004ff6000780c0ff */
[----:B------:R-:W-:Y:S02]  /*6210*/  @!UPT UIADD3 URZ, UPT, UPT, URZ, URZ, URZ ;  /* 0x000000fffffff290 */ /* 0x000fe4000fffe0ff */
[----:B------:R-:W-:Y:S01]  /*6220*/  VOTEU.ANY UP1, P0 ;  /* 0x0000000000ff7886 */ /* 0x000fe20000020100 */
[----:B------:R-:W-:Y:S01]  /*6230*/  PLOP3.LUT P0, PT, PT, PT, UP1, 0x80, 0x8 ;  /* 0x000000000008781c */ /* 0x000fe20003f0f018 */
[----:B------:R-:W-:Y:S11]  /*6240*/  UP2UR UR58, UPR, URZ, 0x2 ;  /* 0x00000002ff3a7883 */ /* 0x000ff60008000000 */
[----:B------:R-:W-:Y:S01]  /*6250*/  @!UPT UIADD3 URZ, UPT, UPT, URZ, URZ, URZ ;  /* 0x000000fffffff290 */ /* 0x000fe2000fffe0ff */
[----:B-1----:R-:W-:Y:S02]  /*6260*/  @P0 MOV R3, R4 ;  /* 0x0000000400030202 */ /* 0x002fe40000000f00 */
[----:B------:R-:W-:Y:S02]  /*6270*/  @P0 LOP3.LUT R0, R5, 0xffff, RZ, 0xc0, !PT ;  /* 0x0000ffff05000812 */ /* 0x000fe400078ec0ff */
[----:B------:R-:W-:Y:S02]  /*6280*/  @P0 R2UR UR5, R3 ;  /* 0x00000000030502ca */ /* 0x000fe400000e0000 */
[----:B------:R-:W-:Y:S11]  /*6290*/  @P0 R2UR UR4, R0 ;  /* 0x00000000000402ca */ /* 0x000ff600000e0000 */
[----:B------:R-:W-:Y:S02]  /*62a0*/  @UP1 UMOV UR37, UR5 ;  /* 0x0000000500251c82 */ /* 0x000fe40008000000 */
[----:B------:R-:W-:Y:S01]  /*62b0*/  @UP1 UMOV UR36, UR4 ;  /* 0x0000000400241c82 */ /* 0x000fe20008000000 */
[----:B------:R-:W-:Y:S05]  /*62c0*/  BRA.U !UP0, `(.L_x_104) ;  /* 0x0000000108cc7547 */ /* 0x000fea000b800000 */
[----:B------:R-:W1:Y:S01]  /*62d0*/  LDCU UR9, c[0x0][0xb20] ;  /* 0x00016400ff0977ac */ /* 0x000e620008000800 */
[----:B------:R-:W-:Y:S02]  /*62e0*/  UIMAD.WIDE.U32 UR4, UR56, UR55, URZ ;  /* 0x00000037380472a5 */ /* 0x000fe4000f8e00ff */
[----:B------:R-:W-:Y:S02]  /*62f0*/  UIMAD.WIDE.U32 UR6, UR57, UR52, URZ ;  /* 0x00000034390672a5 */ /* 0x000fe4000f8e00ff */
[----:B------:R-:W-:Y:S02]  /*6300*/  UIMAD.WIDE.U32 UR10, UR36, UR55, URZ ;  /* 0x00000037240a72a5 */ /* 0x000fe4000f8e00ff */
[----:B------:R-:W-:Y:S02]  /*6310*/  UISETP.NE.AND UP0, UPT, UR54, 0x1, UPT ;  /* 0x000000013600788c */ /* 0x000fe4000bf05270 */
[----:B------:R-:W-:Y:S02]  /*6320*/  UISETP.NE.AND UP1, UPT, UR42, 0x1, UPT ;  /* 0x000000012a00788c */ /* 0x000fe4000bf25270 */
[----:B------:R-:W-:Y:S02]  /*6330*/  UISETP.NE.AND UP2, UPT, UR39, 0x1, UPT ;  /* 0x000000012700788c */ /* 0x000fe4000bf45270 */
[----:B------:R-:W-:Y:S01]  /*6340*/  UIMAD.WIDE.U32 UR12, UR37, UR52, URZ ;  /* 0x00000034250c72a5 */ /* 0x000fe2000f8e00ff */
[----:B------:R-:W-:Y:S01]  /*6350*/  UMOV UR4, UR5 ;  /* 0x0000000500047c82 */ /* 0x000fe20008000000 */
[----:B------:R-:W-:Y:S01]  /*6360*/  UMOV UR6, UR11 ;  /* 0x0000000b00067c82 */ /* 0x000fe20008000000 */
[----:B-1----:R-:W-:Y:S03]  /*6370*/  USHF.R.U32.HI UR8, URZ, UR9, UR4 ;  /* 0x00000009ff087299 */ /* 0x002fe60008011604 */
[----:B------:R-:W-:Y:S02]  /*6380*/  UMOV UR4, UR7 ;  /* 0x0000000700047c82 */ /* 0x000fe40008000000 */
[----:B------:R-:W-:Y:S02]  /*6390*/  USHF.R.U32.HI UR5, URZ, UR53, UR4 ;  /* 0x00000035ff057299 */ /* 0x000fe40008011604 */
[----:B------:R-:W-:Y:S02]  /*63a0*/  USEL UR4, UR56, UR8, !UP0 ;  /* 0x0000000838047287 */ /* 0x000fe4000c000000 */
[----:B------:R-:W-:Y:S02]  /*63b0*/  USHF.R.U32.HI UR8, URZ, UR9, UR6 ;  /* 0x00000009ff087299 */ /* 0x000fe40008011606 */
[----:B------:R-:W-:Y:S02]  /*63c0*/  UIMAD.WIDE.U32 UR6, UR4, UR40, URZ ;  /* 0x00000028040672a5 */ /* 0x000fe4000f8e00ff */
[----:B------:R-:W-:Y:S02]  /*63d0*/  USEL UR9, UR57, UR5, !UP1 ;  /* 0x0000000539097287 */ /* 0x000fe4000c800000 */
[----:B------:R-:W-:Y:S02]  /*63e0*/  USEL UR8, UR36, UR8, !UP0 ;  /* 0x0000000824087287 */ /* 0x000fe4000c000000 */
[----:B------:R-:W-:Y:S01]  /*63f0*/  UIMAD.WIDE.U32 UR10, UR9, UR40, URZ ;  /* 0x00000028090a72a5 */ /* 0x000fe2000f8e00ff */
[----:B------:R-:W-:Y:S01]  /*6400*/  UMOV UR6, UR7 ;  /* 0x0000000700067c82 */ /* 0x000fe20008000000 */
[----:B------:R-:W-:Y:S01]  /*6410*/  UMOV UR5, UR13 ;  /* 0x0000000d00057c82 */ /* 0x000fe20008000000 */
[----:B------:R-:W-:Y:S02]  /*6420*/  @UP2 USHF.R.U32.HI UR4, URZ, UR41, UR6 ;  /* 0x00000029ff042299 */ /* 0x000fe40008011606 */
[----:B------:R-:W-:Y:S02]  /*6430*/  USHF.R.U32.HI UR5, URZ, UR53, UR5 ;  /* 0x00000035ff057299 */ /* 0x000fe40008011605 */
[----:B------:R-:W-:Y:S02]  /*6440*/  UIMAD UR4, UR39, UR4, URZ ;  /* 0x00000004270472a4 */ /* 0x000fe4000f8e02ff */
[----:B------:R-:W-:Y:S02]  /*6450*/  USEL UR5, UR37, UR5, !UP1 ;  /* 0x0000000525057287 */ /* 0x000fe4000c800000 */
[----:B------:R-:W-:Y:S01]  /*6460*/  UISETP.GE.AND UP0, UPT, UR8, UR4, UPT ;  /* 0x000000040800728c */ /* 0x000fe2000bf06270 */
[----:B------:R-:W-:Y:S01]  /*6470*/  UMOV UR6, UR11 ;  /* 0x0000000b00067c82 */ /* 0x000fe20008000000 */
[----:B------:R-:W-:Y:S02]  /*6480*/  UIMAD.WIDE.U32 UR10, UR8, UR40, URZ ;  /* 0x00000028080a72a5 */ /* 0x000fe4000f8e00ff */
[----:B------:R-:W-:Y:S04]  /*6490*/  @UP2 USHF.R.U32.HI UR9, URZ, UR41, UR6 ;  /* 0x00000029ff092299 */ /* 0x000fe80008011606 */
[----:B------:R-:W-:Y:S01]  /*64a0*/  UIMAD UR6, UR39, UR9, URZ ;  /* 0x00000009270672a4 */ /* 0x000fe2000f8e02ff */
[----:B------:R-:W-:Y:S03]  /*64b0*/  UMOV UR4, UR11 ;  /* 0x0000000b00047c82 */ /* 0x000fe60008000000 */
[----:B------:R-:W-:Y:S02]  /*64c0*/  UISETP.GE.OR UP0, UPT, UR5, UR6, UP0 ;  /* 0x000000060500728c */ /* 0x000fe40008706670 */
[----:B------:R-:W-:Y:S02]  /*64d0*/  USHF.R.U32.HI UR4, URZ, UR41, UR4 ;  /* 0x00000029ff047299 */ /* 0x000fe40008011604 */
[----:B------:R-:W-:Y:S02]  /*64e0*/  UIMAD.WIDE.U32 UR6, UR5, UR40, URZ ;  /* 0x00000028050672a5 */ /* 0x000fe4000f8e00ff */
[----:B------:R-:W-:Y:S02]  /*64f0*/  USEL UR11, UR8, UR4, !UP2 ;  /* 0x00000004080b7287 */ /* 0x000fe4000d000000 */
[----:B------:R-:W-:Y:S02]  /*6500*/  UIADD3 UR6, UPT, UPT, -UR5, URZ, URZ ;  /* 0x000000ff05067290 */ /* 0x000fe4000fffe1ff */
[----:B------:R-:W-:Y:S02]  /*6510*/  UIADD3 UR10, UPT, UPT, -UR11, URZ, URZ ;  /* 0x000000ff0b0a7290 */ /* 0x000fe4000fffe1ff */
[----:B------:R-:W-:Y:S02]  /*6520*/  UIMAD UR6, UR42, UR6, UR37 ;  /* 0x000000062a0672a4 */ /* 0x000fe4000f8e0225 */
[----:B------:R-:W-:Y:S01]  /*6530*/  UIMAD UR10, UR39, UR10, UR8 ;  /* 0x0000000a270a72a4 */ /* 0x000fe2000f8e0208 */
[----:B------:R-:W-:Y:S01]  /*6540*/  @!UP0 UMOV UR4, UR7 ;  /* 0x0000000700048c82 */ /* 0x000fe20008000000 */
[----:B------:R-:W-:Y:S02]  /*6550*/  UIADD3 UR7, UPT, UPT, -UR8, URZ, URZ ;  /* 0x000000ff08077290 */ /* 0x000fe4000fffe1ff */
[----:B------:R-:W-:Y:S04]  /*6560*/  @!UP0 USHF.R.U32.HI UR4, URZ, UR41, UR4 ;  /* 0x00000029ff048299 */ /* 0x000fe80008011604 */
[----:B------:R-:W-:Y:S04]  /*6570*/  @!UP0 USEL UR4, UR5, UR4, !UP2 ;  /* 0x0000000405048287 */ /* 0x000fe8000d000000 */
[----:B------:R-:W-:Y:S02]  /*6580*/  @!UP0 UIMAD UR9, UR9, UR10, UR4 ;  /* 0x0000000a090982a4 */ /* 0x000fe4000f8e0204 */
[----:B------:R-:W-:Y:S02]  /*6590*/  @!UP0 UIADD3 UR10, UPT, UPT, UR11, -UR4, URZ ;  /* 0x800000040b0a8290 */ /* 0x000fe4000fffe0ff */
[----:B------:R-:W-:Y:S02]  /*65a0*/  UIMAD UR4, UR54, UR7, UR36 ;  /* 0x00000007360472a4 */ /* 0x000fe4000f8e0224 */
[----:B------:R-:W-:Y:S03]  /*65b0*/  @!UP0 UIMAD UR8, UR10, UR39, UR5 ;  /* 0x000000270a0882a4 */ /* 0x000fe6000f8e0205 */
[----:B------:R-:W-:Y:S02]  /*65c0*/  @!UP0 UMOV UR5, UR9 ;  /* 0x0000000900058c82 */ /* 0x000fe40008000000 */
[----:B------:R-:W-:Y:S02]  /*65d0*/  UIMAD UR37, UR5, UR42, UR6 ;  /* 0x0000002a052572a4 */ /* 0x000fe4000f8e0206 */
[----:B------:R-:W-:Y:S11]  /*65e0*/  UIMAD UR36, UR8, UR54, UR4 ;  /* 0x00000036082472a4 */ /* 0x000ff6000f8e0204 */
[----:B------:R-:W-:Y:S01]  /*65f0*/  @!UPT UIADD3 URZ, UPT, UPT, URZ, URZ, URZ ;  /* 0x000000fffffff290 */ /* 0x000fe2000fffe0ff */
.L_x_104:
[----:B------:R-:W-:Y:S01]  /*6600*/  UISETP.NE.AND UP0, UPT, UR38, 0x1, UPT ;  /* 0x000000012600788c */ /* 0x000fe2000bf05270 */
[----:B------:R-:W-:Y:S01]  /*6610*/  @P0 SHF.R.U32.HI R4, RZ, 0x10, R5 ;  /* 0x00000010ff040819 */ /* 0x000fe20000011605 */
[----:B------:R-:W-:Y:S01]  /*6620*/  USHF.L.U32 UR46, UR20, 0x7, URZ ;  /* 0x00000007142e7899 */ /* 0x000fe200080006ff */
[----:B------:R-:W-:Y:S02]  /*6630*/  BSSY.RECONVERGENT B6, `(.L_x_105) ;  /* 0x0000034000067945 */ /* 0x000fe40003800200 */
[----:B------:R-:W-:Y:S02]  /*6640*/  @P0 R2UR UR59, R4 ;  /* 0x00000000043b02ca */ /* 0x000fe400000e0000 */
[----:B------:R-:W-:Y:S04]  /*6650*/  LOP3.LUT P0, RZ, R67, 0x1b0, RZ, 0xc0, !PT ;  /* 0x000001b043ff7812 */ /* 0x000fe8000780c0ff */
[----:B------:R-:W1:Y:S01]  /*6660*/  @!UP0 LDCU.128 UR12, c[0x0][0xb10] ;  /* 0x00016200ff0c87ac */ /* 0x000e620008000c00 */
[----:B------:R-:W2:Y:S01]  /*6670*/  @!UP0 LDCU UR5, c[0x0][0xb0c] ;  /* 0x00016180ff0587ac */ /* 0x000ea20008000800 */
[----:B------:R-:W3:Y:S01]  /*6680*/  @!UP0 LDCU UR10, c[0x0][0xb20] ;  /* 0x00016400ff0a87ac */ /* 0x000ee20008000800 */
[----:B-1----:R-:W-:Y:S02]  /*6690*/  UIMAD.WIDE.U32 UR8, UR37, UR12, URZ ;  /* 0x0000000c250872a5 */ /* 0x002fe4000f8e00ff */
[----:B------:R-:W-:Y:S02]  /*66a0*/  UIMAD.WIDE.U32 UR6, UR36, UR15, URZ ;  /* 0x0000000f240672a5 */ /* 0x000fe4000f8e00ff */
[----:B------:R-:W-:Y:S03]  /*66b0*/  @!UP0 UISETP.NE.AND UP1, UPT, UR14, 0x1, UPT ;  /* 0x000000010e00888c */ /* 0x000fe6000bf25270 */
[----:B------:R-:W-:Y:S01]  /*66c0*/  @!UP0 UMOV UR4, UR9 ;  /* 0x0000000900048c82 */ /* 0x000fe20008000000 */
[----:B--2---:R-:W-:Y:S02]  /*66d0*/  @!UP0 UISETP.NE.AND UP2, UPT, UR5, 0x1, UPT ;  /* 0x000000010500888c */ /* 0x004fe4000bf45270 */
[----:B------:R-:W-:Y:S01]  /*66e0*/  @!UP0 USHF.R.U32.HI UR4, URZ, UR13, UR4 ;  /* 0x0000000dff048299 */ /* 0x000fe20008011604 */
[----:B------:R-:W-:Y:S02]  /*66f0*/  @!UP0 UMOV UR6, UR7 ;  /* 0x0000000700068c82 */ /* 0x000fe40008000000 */
[----:B---3--:R-:W-:Y:S02]  /*6700*/  @!UP0 USHF.R.U32.HI UR6, URZ, UR10, UR6 ;  /* 0x0000000aff068299 */ /* 0x008fe40008011606 */
[----:B------:R-:W-:Y:S02]  /*6710*/  @!UP0 USEL UR7, UR37, UR4, !UP2 ;  /* 0x0000000425078287 */ /* 0x000fe4000d000000 */
[----:B------:R-:W-:Y:S04]  /*6720*/  @!UP0 USEL UR6, UR36, UR6, !UP1 ;  /* 0x0000000624068287 */ /* 0x000fe8000c800000 */
[----:B------:R-:W-:Y:S02]  /*6730*/  @!UP0 UIADD3 UR4, UPT, UPT, -UR7, UR6, URZ ;  /* 0x0000000607048290 */ /* 0x000fe4000fffe1ff */
[----:B------:R-:W-:Y:S02]  /*6740*/  @!UP0 UIADD3 UR6, UPT, UPT, UR7, -UR6, URZ ;  /* 0x8000000607068290 */ /* 0x000fe4000fffe0ff */
[----:B------:R-:W-:Y:S02]  /*6750*/  @!UP0 UIMAD UR37, UR4, UR5, UR37 ;  /* 0x00000005042582a4 */ /* 0x000fe4000f8e0225 */
[----:B------:R-:W-:Y:S01]  /*6760*/  @!UP0 UIMAD UR36, UR6, UR14, UR36 ;  /* 0x0000000e062482a4 */ /* 0x000fe2000f8e0224 */
[----:B------:R-:W-:Y:S11]  /*6770*/  @!P0 BRA `(.L_x_106) ;  /* 0x00000000007c8947 */ /* 0x000ff60003800000 */
[----:B------:R-:W1:Y:S01]  /*6780*/  LDCU.64 UR8, c[0x4][0x80] ;  /* 0x01001000ff0877ac */ /* 0x000e620008000a00 */
[----:B------:R-:W-:Y:S01]  /*6790*/  MOV R16, 0x0 ;  /* 0x0000000000107802 */ /* 0x000fe20000000f00 */
[----:B------:R-:W-:Y:S02]  /*67a0*/  HFMA2 R12, -RZ, RZ, 0, 5.9604644775390625e-08 ;  /* 0x00000001ff0c7431 */ /* 0x000fe400000001ff */
[----:B------:R-:W-:Y:S01]  /*67b0*/  IMAD.MOV.U32 R8, RZ, RZ, 0x70 ;  /* 0x00000070ff087424 */ /* 0x000fe200078e00ff */
[----:B------:R2:W3:Y:S01]  /*67c0*/  LDC.64 R14, c[0x4][R16] ;  /* 0x01000000100e7b82 */ /* 0x0004e20000000a00 */
[----:B------:R-:W4:Y:S01]  /*67d0*/  LDCU.64 UR6, c[0x4][0x88] ;  /* 0x01001100ff0677ac */ /* 0x000f220008000a00 */
[----:B------:R-:W-:Y:S01]  /*67e0*/  IMAD.MOV.U32 R13, RZ, RZ, RZ ;  /* 0x000000ffff0d7224 */ /* 0x000fe200078e00ff */
[----:B------:R-:W2:Y:S01]  /*67f0*/  LDCU.64 UR4, c[0x4][0x8] ;  /* 0x01000100ff0477ac */ /* 0x000ea20008000a00 */
[----:B-1----:R-:W-:Y:S01]  /*6800*/  MOV R5, UR9 ;  /* 0x0000000900057c02 */ /* 0x002fe20008000f00 */
[----:B------:R-:W-:Y:S01]  /*6810*/  IMAD.U32 R4, RZ, RZ, UR8 ;  /* 0x00000008ff047e24 */ /* 0x000fe2000f8e00ff */
[----:B----4-:R-:W-:Y:S01]  /*6820*/  MOV R7, UR7 ;  /* 0x0000000700077c02 */ /* 0x010fe20008000f00 */
[----:B------:R-:W-:Y:S01]  /*6830*/  IMAD.U32 R6, RZ, RZ, UR6 ;  /* 0x00000006ff067e24 */ /* 0x000fe2000f8e00ff */
[----:B--2---:R-:W-:Y:S01]  /*6840*/  MOV R11, UR5 ;  /* 0x00000005000b7c02 */ /* 0x004fe20008000f00 */
[----:B------:R-:W-:Y:S02]  /*6850*/  IMAD.U32 R10, RZ, RZ, UR4 ;  /* 0x00000004ff0a7e24 */ /* 0x000fe4000f8e00ff */
[----:B------:R-:W-:Y:S07]  /*6860*/  LEPC R20, `(.L_x_107) ;  /* 0x000000001014794e */ /* 0x000fee0000000000 */
[----:B---3-5:R-:W-:Y:S05]  /*6870*/  CALL.ABS.NOINC R14 ;  /* 0x000000000e007343 */ /* 0x028fea0003c00000 */
.L_x_107:
[----:B------:R-:W1:Y:S01]  /*6880*/  LDCU.64 UR8, c[0x4][0x80] ;  /* 0x01001000ff0877ac */ /* 0x000e620008000a00 */
[----:B------:R-:W2:Y:S01]  /*6890*/  LDC.64 R16, c[0x4][R16] ;  /* 0x0100000010107b82 */ /* 0x000ea20000000a00 */
[----:B------:R-:W-:Y:S02]  /*68a0*/  HFMA2 R12, -RZ, RZ, 0, 5.9604644775390625e-08 ;  /* 0x00000001ff0c7431 */ /* 0x000fe400000001ff */
[----:B------:R-:W-:Y:S02]  /*68b0*/  IMAD.MOV.U32 R8, RZ, RZ, 0x70 ;  /* 0x00000070ff087424 */ /* 0x000fe400078e00ff */
[----:B------:R-:W-:Y:S01]  /*68c0*/  IMAD.MOV.U32 R13, RZ, RZ, RZ ;  /* 0x000000ffff0d7224 */ /* 0x000fe200078e00ff */
[----:B------:R-:W3:Y:S01]  /*68d0*/  LDCU.64 UR6, c[0x4][0x88] ;  /* 0x01001100ff0677ac */ /* 0x000ee20008000a00 */
[----:B------:R-:W4:Y:S01]  /*68e0*/  LDCU.64 UR4, c[0x4][0x8] ;  /* 0x01000100ff0477ac */ /* 0x000f220008000a00 */
[----:B-1----:R-:W-:Y:S02]  /*68f0*/  MOV R4, UR8 ;  /* 0x0000000800047c02 */ /* 0x002fe40008000f00 */
[----:B------:R-:W-:Y:S02]  /*6900*/  MOV R5, UR9 ;  /* 0x0000000900057c02 */ /* 0x000fe40008000f00 */
[----:B---3--:R-:W-:Y:S01]  /*6910*/  MOV R7, UR7 ;  /* 0x0000000700077c02 */ /* 0x008fe20008000f00 */
[----:B------:R-:W-:Y:S01]  /*6920*/  IMAD.U32 R6, RZ, RZ, UR6 ;  /* 0x00000006ff067e24 */ /* 0x000fe2000f8e00ff */
[----:B----4-:R-:W-:Y:S01]  /*6930*/  MOV R11, UR5 ;  /* 0x00000005000b7c02 */ /* 0x010fe20008000f00 */
[----:B------:R-:W-:Y:S02]  /*6940*/  IMAD.U32 R10, RZ, RZ, UR4 ;  /* 0x00000004ff0a7e24 */ /* 0x000fe4000f8e00ff */
[----:B------:R-:W-:Y:S07]  /*6950*/  LEPC R20, `(.L_x_106) ;  /* 0x000000001014794e */ /* 0x000fee0000000000 */
[----:B--2---:R-:W-:Y:S05]  /*6960*/  CALL.ABS.NOINC R16 ;  /* 0x0000000010007343 */ /* 0x004fea0003c00000 */
.L_x_106:
[----:B------:R-:W-:Y:S05]  /*6970*/  BSYNC.RECONVERGENT B6 ;  /* 0x0000000000067941 */ /* 0x000fea0003800200 */
.L_x_105:
[----:B------:R-:W-:Y:S01]  /*6980*/  R2UR UR4, R66 ;  /* 0x00000000420472ca */ /* 0x000fe200000e0000 */
[----:B------:R-:W-:Y:S01]  /*6990*/  UISETP.NE.U32.AND UP0, UPT, UR60, URZ, UPT ;  /* 0x000000ff3c00728c */ /* 0x000fe2000bf05070 */
[----:B------:R-:W-:Y:S02]  /*69a0*/  ISETP.NE.U32.AND P4, PT, R60, RZ, PT ;  /* 0x000000ff3c00720c */ /* 0x000fe40003f85070 */
[----:B------:R-:W-:Y:S01]  /*69b0*/  ISETP.NE.U32.AND P2, PT, RZ, UR50, PT ;  /* 0x00000032ff007c0c */ /* 0x000fe2000bf45070 */
[----:B------:R-:W-:Y:S01]  /*69c0*/  UISETP.NE.AND.EX UP1, UPT, UR61, URZ, UPT, UP0 ;  /* 0x000000ff3d00728c */ /* 0x000fe2000bf25300 */
[----:B------:R-:W-:Y:S01]  /*69d0*/  ISETP.NE.AND.EX P4, PT, R61, RZ, PT, P4 ;  /* 0x000000ff3d00720c */ /* 0x000fe20003f85340 */
[----:B------:R-:W-:Y:S01]  /*69e0*/  UPLOP3.LUT UP0, UPT, UPT, UPT, UPT, 0x40, 0x4 ;  /* 0x000000000004789c */ /* 0x000fe20003f0e870 */
[----:B------:R-:W-:Y:S05]  /*69f0*/  ISETP.NE.AND.EX P2, PT, RZ, UR51, PT, P2 ;  /* 0x00000033ff007c0c */ /* 0x000fea000bf45320 */
[----:B------:R-:W-:Y:S06]  /*6a00*/  UISETP.NE.AND UP2, UPT, UR4, URZ, UPT ;  /* 0x000000ff0400728c */ /* 0x000fec000bf45270 */
[----:B------:R-:W-:Y:S05]  /*6a10*/  PLOP3.LUT P1, PT, PT, PT, UP2, 0x80, 0x8 ;  /* 0x000000000008781c */ /* 0x000fea0003f2f028 */
[----:B------:R-:W-:Y:S06]  /*6a20*/  @UP2 UPLOP3.LUT UP0, UPT, UPT, UPT, UP1, 0x80, 0x8 ;  /* 0x000000000008289c */ /* 0x000fec0003f0f010 */
[----:B------:R-:W-:Y:S01]  /*6a30*/  PLOP3.LUT P0, PT, PT, PT, UP0, 0x80, 0x8 ;  /* 0x000000000008781c */ /* 0x000fe20003f0f008 */
[----:B------:R-:W-:Y:S01]  /*6a40*/  @!UPT UIADD3 URZ, UPT, UPT, URZ, URZ, URZ ;  /* 0x000000fffffff290 */ /* 0x000fe2000fffe0ff */
[----:B------:R-:W-:Y:S11]  /*6a50*/  BRA.U !UP1, `(.L_x_108) ;  /* 0x00000001093c7547 */ /* 0x000ff6000b800000 */
[----:B------:R-:W-:Y:S01]  /*6a60*/  UISETP.NE.U32.AND UP0, UPT, UR50, URZ, UPT ;  /* 0x000000ff3200728c */ /* 0x000fe2000bf05070 */
[----:B------:R-:W-:Y:S01]  /*6a70*/  HFMA2 R0, -RZ, RZ, 0, 5.9604644775390625e-08 ;  /* 0x00000001ff007431 */ /* 0x000fe200000001ff */
[----:B------:R-:W1:Y:S01]  /*6a80*/  LDCU.64 UR8, c[0x0][0x358] ;  /* 0x00006b00ff0877ac */ /* 0x000e620008000a00 */
[----:B------:R-:W-:Y:S01]  /*6a90*/  IMAD.MOV.U32 R62, RZ, RZ, 0x1 ;  /* 0x00000001ff3e7424 */ /* 0x000fe200078e00ff */
[----:B------:R-:W-:Y:S06]  /*6aa0*/  UISETP.NE.AND.EX UP0, UPT, UR51, URZ, UPT, UP0 ;  /* 0x000000ff3300728c */ /* 0x000fec000bf05300 */
        /* <DEDUP_REMOVED lines=9> */
[----:B-12---:R-:W-:Y:S02]  /*6b40*/  @!P3 IMAD.U32 R27, RZ, RZ, UR4 ;  /* 0x00000004ff1bbe24 */ /* 0x006fe4000f8e00ff */
.L_x_108:
[----:B------:R-:W-:Y:S05]  /*6b50*/  @!P4 BRA `(.L_x_109) ;  /* 0x000000000024c947 */ /* 0x000fea0003800000 */
[----:B------:R-:W-:Y:S01]  /*6b60*/  ISETP.NE.U32.AND P3, PT, R42, RZ, PT ;  /* 0x000000ff2a00720c */ /* 0x000fe20003f65070 */
[----:B------:R-:W1:Y:S03]  /*6b70*/  LDCU.64 UR4, c[0x0][0x358] ;  /* 0x00006b00ff0477ac */ /* 0x000e660008000a00 */
[----:B------:R-:W-:Y:S11]  /*6b80*/  ISETP.NE.AND.EX P3, PT, R43, RZ, PT, P3 ;  /* 0x000000ff2b00720c */ /* 0x000ff60003f65330 */
[----:B------:R-:W-:Y:S02]  /*6b90*/  @!UPT UIADD3 URZ, UPT, UPT, URZ, URZ, URZ ;  /* 0x000000fffffff290 */ /* 0x000fe4000fffe0ff */
[----:B------:R-:W2:Y:S01]  /*6ba0*/  @P3 LDC.64 R4, c[0x0][0x8a8] ;  /* 0x00022a00ff043b82 */ /* 0x000ea20000000a00 */
[----:B------:R-:W-:Y:S04]  /*6bb0*/  @P3 IMAD R0, R60, UR48, RZ ;  /* 0x000000303c003c24 */ /* 0x000fe8000f8e02ff */
[----:B--2---:R-:W-:Y:S05]  /*6bc0*/  @P3 IMAD.WIDE R4, R0, 0x4, R4 ;  /* 0x0000000400043825 */ /* 0x004fea00078e0204 */
[----:B-1---5:R1:W5:Y:S02]  /*6bd0*/  @P3 LDG.E R24, desc[UR4][R4.64] ;  /* 0x0000000404183981 */ /* 0x022364000c1e1900 */
[----:B-1----:R-:W2:Y:S02]  /*6be0*/  @!P3 LDC R24, c[0x0][0x8a0] ;  /* 0x00022800ff18bb82 */ /* 0x002ea40000000800 */
.L_x_109:
[----:B-----5:R-:W-:Y:S01]  /*6bf0*/  FSETP.NEU.AND P4, PT, R27, RZ, PT ;  /* 0x000000ff1b00720b */ /* 0x020fe20003f8d000 */
[----:B------:R-:W1:Y:S01]  /*6c00*/  LDCU.64 UR10, c[0x0][0xa90] ;  /* 0x00015200ff0a77ac */ /* 0x000e620008000a00 */
[----:B------:R-:W-:Y:S01]  /*6c10*/  SEL R5, RZ, 0xffffffff, P2 ;  /* 0xffffffffff057807 */ /* 0x000fe20001000000 */
[----:B------:R-:W-:Y:S01]  /*6c20*/  BSSY B1, `(.L_x_110) ;  /* 0x000004f000017945 */ /* 0x000fe20003800000 */
[----:B------:R-:W-:Y:S01]  /*6c30*/  @P1 LOP3.LUT P2, RZ, R62, 0xff, RZ, 0xc0, !PT ;  /* 0x000000ff3eff1812 */ /* 0x000fe2000784c0ff */
[----:B------:R-:W-:Y:S01]  /*6c40*/  IMAD.MOV.U32 R87, RZ, RZ, 0x1 ;  /* 0x00000001ff577424 */ /* 0x000fe200078e00ff */
[----:B------:R-:W-:Y:S01]  /*6c50*/  @P1 SEL R0, RZ, 0xffffffff, P4 ;  /* 0xffffffffff001807 */ /* 0x000fe20002000000 */
[----:B------:R-:W-:Y:S01]  /*6c60*/  USHF.L.U32 UR8, UR45, 0x6, URZ ;  /* 0x000000062d087899 */ /* 0x000fe200080006ff */
[----:B------:R-:W-:Y:S01]  /*6c70*/  LOP3.LUT R70, R70, 0x1, RZ, 0x3c, !PT ;  /* 0x0000000146467812 */ /* 0x000fe200078e3cff */
[----:B------:R-:W-:Y:S01]  /*6c80*/  IMAD.IADD R25, R23, 0x1, R2 ;  /* 0x0000000117197824 */ /* 0x000fe200078e0202 */
[----:B------:R-:W-:Y:S01]  /*6c90*/  @P0 SEL R0, R5, R0, !P2 ;  /* 0x0000000005000207 */ /* 0x000fe20005000000 */
[----:B------:R-:W-:Y:S01]  /*6ca0*/  IMAD R85, R74, -0x10, R72 ;  /* 0xfffffff04a557824 */ /* 0x000fe200078e0248 */
[----:B------:R-:W-:Y:S01]  /*6cb0*/  LEA R86, R22, UR44, 0x3 ;  /* 0x0000002c16567c11 */ /* 0x000fe2000f8e18ff */
[----:B------:R-:W-:Y:S01]  /*6cc0*/  IMAD.U32 R82, RZ, RZ, UR8 ;  /* 0x00000008ff527e24 */ /* 0x000fe2000f8e00ff */
[----:B------:R-:W-:Y:S01]  /*6cd0*/  @P1 LOP3.LUT R0, R0, 0x1, RZ, 0xc0, !PT ;  /* 0x0000000100001812 */ /* 0x000fe200078ec0ff */
[----:B------:R-:W-:Y:S01]  /*6ce0*/  IMAD.MOV.U32 R88, RZ, RZ, RZ ;  /* 0x000000ffff587224 */ /* 0x000fe200078e00ff */
[----:B------:R-:W-:Y:S02]  /*6cf0*/  SHF.L.U32 R3, R69, 0x1f, RZ ;  /* 0x0000001f45037819 */ /* 0x000fe400000006ff */
[----:B------:R-:W-:Y:S02]  /*6d00*/  CS2R R46, SRZ ;  /* 0x00000000002e7805 */ /* 0x000fe4000001ff00 */
[----:B------:R-:W-:Y:S02]  /*6d10*/  ISETP.NE.U32.OR P6, PT, R0, 0x1, !P1 ;  /* 0x000000010000780c */ /* 0x000fe40004fc5470 */
[----:B------:R-:W-:Y:S02]  /*6d20*/  CS2R R44, SRZ ;  /* 0x00000000002c7805 */ /* 0x000fe4000001ff00 */
[----:B------:R-:W-:Y:S02]  /*6d30*/  R2UR UR4, R78 ;  /* 0x000000004e0472ca */ /* 0x000fe400000e0000 */
[----:B------:R-:W-:Y:S02]  /*6d40*/  CS2R R50, SRZ ;  /* 0x0000000000327805 */ /* 0x000fe4000001ff00 */
[----:B------:R-:W-:Y:S02]  /*6d50*/  R2UR UR6, R77 ;  /* 0x000000004d0672ca */ /* 0x000fe400000e0000 */
[----:B------:R-:W-:Y:S02]  /*6d60*/  CS2R R48, SRZ ;  /* 0x0000000000307805 */ /* 0x000fe4000001ff00 */
[----:B------:R-:W-:Y:S02]  /*6d70*/  R2UR UR12, R79 ;  /* 0x000000004f0c72ca */ /* 0x000fe400000e0000 */
[----:B------:R-:W-:Y:S02]  /*6d80*/  CS2R R54, SRZ ;  /* 0x0000000000367805 */ /* 0x000fe4000001ff00 */
[----:B------:R-:W-:Y:S02]  /*6d90*/  R2UR UR9, R76 ;  /* 0x000000004c0972ca */ /* 0x000fe400000e0000 */
[----:B------:R-:W-:Y:S02]  /*6da0*/  CS2R R52, SRZ ;  /* 0x0000000000347805 */ /* 0x000fe4000001ff00 */
[----:B------:R-:W-:Y:S02]  /*6db0*/  PLOP3.LUT P3, PT, PT, PT, UP1, 0x80, 0x8 ;  /* 0x000000000008781c */ /* 0x000fe40003f6f018 */
[----:B------:R-:W-:Y:S02]  /*6dc0*/  CS2R R58, SRZ ;  /* 0x00000000003a7805 */ /* 0x000fe4000001ff00 */
[----:B------:R-:W-:Y:S02]  /*6dd0*/  LOP3.LUT P5, R83, R62, 0xff, RZ, 0xc0, !PT ;  /* 0x000000ff3e537812 */ /* 0x000fe400078ac0ff */
[----:B------:R-:W-:Y:S02]  /*6de0*/  CS2R R56, SRZ ;  /* 0x0000000000387805 */ /* 0x000fe4000001ff00 */
[----:B------:R-:W-:Y:S01]  /*6df0*/  @P6 SHF.L.U32 R4, R70, 0x1f, RZ ;  /* 0x0000001f46046819 */ /* 0x000fe200000006ff */
[----:B------:R-:W-:Y:S01]  /*6e00*/  UIMAD.WIDE.U32 UR4, UR8, UR4, URZ ;  /* 0x00000004080472a5 */ /* 0x000fe2000f8e00ff */
[----:B------:R-:W-:Y:S02]  /*6e10*/  SEL R0, RZ, 0xffffffff, P4 ;  /* 0xffffffffff007807 */ /* 0x000fe40002000000 */
[----:B------:R-:W3:Y:S01]  /*6e20*/  @P6 SYNCS.PHASECHK.TRANS64.TRYWAIT P1, [UR44+0xc0], R4 ;  /* 0x0000c004ff0065a7 */ /* 0x000ee2000802112c */
[----:B------:R-:W-:Y:S01]  /*6e30*/  UISETP.NE.AND UP0, UPT, UR12, 0x1, UPT ;  /* 0x000000010c00788c */ /* 0x000fe2000bf05270 */
[----:B------:R-:W-:Y:S02]  /*6e40*/  P2R R84, PR, RZ, 0x40 ;  /* 0x00000040ff547803 */ /* 0x000fe40000000000 */
[----:B------:R-:W-:Y:S01]  /*6e50*/  UMOV UR4, UR5 ;  /* 0x0000000500047c82 */ /* 0x000fe20008000000 */
[----:B------:R-:W-:Y:S01]  /*6e60*/  @P3 SEL R0, R5, R0, !P5 ;  /* 0x0000000005003207 */ /* 0x000fe20006800000 */
[----:B------:R-:W-:Y:S03]  /*6e70*/  USHF.R.U32.HI UR4, URZ, UR6, UR4 ;  /* 0x00000006ff047299 */ /* 0x000fe60008011604 */
[----:B------:R-:W-:Y:S01]  /*6e80*/  LOP3.LUT R0, R0, 0x1, RZ, 0xc0, !PT ;  /* 0x0000000100007812 */ /* 0x000fe200078ec0ff */
[----:B------:R-:W-:Y:S02]  /*6e90*/  USEL UR4, UR8, UR4, !UP0 ;  /* 0x0000000408047287 */ /* 0x000fe4000c000000 */
[----:B------:R-:W-:Y:S01]  /*6ea0*/  UISETP.NE.AND UP0, UPT, UR9, 0x1, UPT ;  /* 0x000000010900788c */ /* 0x000fe2000bf05270 */
[----:B------:R4:W2:Y:S03]  /*6eb0*/  SYNCS.PHASECHK.TRANS64.TRYWAIT P0, [R86+URZ+0x120], R3 ;  /* 0x00012003560075a7 */ /* 0x0008a600080011ff */
[----:B------:R-:W-:Y:S02]  /*6ec0*/  IMAD.U32 R81, RZ, RZ, UR4 ;  /* 0x00000004ff517e24 */ /* 0x000fe4000f8e00ff */
[----:B------:R-:W-:Y:S01]  /*6ed0*/  PLOP3.LUT P2, PT, PT, PT, UP0, 0x80, 0x8 ;  /* 0x000000000008781c */ /* 0x000fe20003f4f008 */
[----:B------:R-:W-:Y:S02]  /*6ee0*/  IMAD R7, RZ, RZ, -UR4 ;  /* 0x80000004ff077e24 */ /* 0x000fe4000f8e02ff */
[----:B------:R-:W-:Y:S02]  /*6ef0*/  IMAD.U32 R80, RZ, RZ, UR4 ;  /* 0x00000004ff507e24 */ /* 0x000fe4000f8e00ff */
[----:B------:R-:W-:Y:S01]  /*6f00*/  IMAD R82, R7, UR12, R82 ;  /* 0x0000000c07527c24 */ /* 0x000fe2000f8e0252 */
[----:B---3--:R-:W-:Y:S01]  /*6f10*/  @P6 SEL R87, RZ, 0x1, !P1 ;  /* 0x00000001ff576807 */ /* 0x008fe20004800000 */
[----:B-1----:R-:W-:Y:S07]  /*6f20*/  UIMAD.WIDE.U32 UR6, UR4, UR10, URZ ;  /* 0x0000000a040672a5 */ /* 0x002fee000f8e00ff */
[----:B------:R-:W-:Y:S02]  /*6f30*/  UMOV UR5, UR7 ;  /* 0x0000000700057c82 */ /* 0x000fe40008000000 */
[----:B------:R-:W-:Y:S06]  /*6f40*/  USHF.R.U32.HI UR5, URZ, UR11, UR5 ;  /* 0x0000000bff057299 */ /* 0x000fec0008011605 */
[----:B------:R-:W-:Y:S02]  /*6f50*/  SEL R81, R81, UR5, !P2 ;  /* 0x0000000551517c07 */ /* 0x000fe4000d000000 */
[----:B------:R-:W-:Y:S03]  /*6f60*/  ISETP.NE.U32.AND P2, PT, R0, 0x1, PT ;  /* 0x000000010000780c */ /* 0x000fe60003f45070 */
[----:B------:R-:W-:Y:S01]  /*6f70*/  IMAD.MOV R5, RZ, RZ, -R81 ;  /* 0x000000ffff057224 */ /* 0x000fe200078e0a51 */
[----:B------:R-:W-:Y:S03]  /*6f80*/  P2R R89, PR, RZ, 0x4 ;  /* 0x00000004ff597803 */ /* 0x000fe60000000000 */
[----:B------:R-:W-:Y:S01]  /*6f90*/  IMAD R80, R5, UR9, R80 ;  /* 0x0000000905507c24 */ /* 0x000fe2000f8e0250 */
[----:B--2-4-:R-:W-:Y:S06]  /*6fa0*/  @!P6 BRA `(.L_x_111) ;  /* 0x000000000058e947 */ /* 0x014fec0003800000 */
[----:B------:R-:W-:Y:S01]  /*6fb0*/  IMAD.MOV.U32 R47, RZ, RZ, RZ ;  /* 0x000000ffff2f7224 */ /* 0x000fe200078e00ff */
[----:B------:R-:W-:Y:S01]  /*6fc0*/  ISETP.NE.AND P1, PT, R87, RZ, PT ;  /* 0x000000ff5700720c */ /* 0x000fe20003f25270 */
[----:B------:R-:W-:Y:S01]  /*6fd0*/  BSSY B0, `(.L_x_112) ;  /* 0x000000c000007945 */ /* 0x000fe20003800000 */
[----:B------:R-:W-:Y:S02]  /*6fe0*/  CS2R R58, SRZ ;  /* 0x00000000003a7805 */ /* 0x000fe4000001ff00 */
[----:B------:R-:W-:Y:S02]  /*6ff0*/  CS2R R56, SRZ ;  /* 0x0000000000387805 */ /* 0x000fe4000001ff00 */
[----:B------:R-:W-:Y:S02]  /*7000*/  CS2R R54, SRZ ;  /* 0x0000000000367805 */ /* 0x000fe4000001ff00 */
[----:B------:R-:W-:Y:S02]  /*7010*/  CS2R R52, SRZ ;  /* 0x0000000000347805 */ /* 0x000fe4000001ff00 */
[----:B------:R-:W-:Y:S02]  /*7020*/  CS2R R50, SRZ ;  /* 0x0000000000327805 */ /* 0x000fe4000001ff00 */
[----:B------:R-:W-:Y:S02]  /*7030*/  CS2R R48, SRZ ;  /* 0x0000000000307805 */ /* 0x000fe4000001ff00 */
[----:B------:R-:W-:Y:S01]  /*7040*/  CS2R R44, SRZ ;  /* 0x00000000002c7805 */ /* 0x000fe2000001ff00 */
[----:B------:R-:W-:Y:S06]  /*7050*/  @P1 BRA `(.L_x_113) ;  /* 0x00000000000c1947 */ /* 0x000fec0003800000 */
[----:B------:R-:W-:Y:S04]  /*7060*/  SHF.L.U32 R5, R70, 0x1f, RZ ;  /* 0x0000001f46057819 */ /* 0x000fe800000006ff */
[----:B------:R-:W1:Y:S02]  /*7070*/  SYNCS.PHASECHK.TRANS64.TRYWAIT P1, [UR44+0xc0], R5 ;  /* 0x0000c005ff0075a7 */ /* 0x000e64000802112c */
[----:B-1----:R-:W-:Y:S05]  /*7080*/  @!P1 BRA `(.L_x_114) ;  /* 0x0000003400789947 */ /* 0x002fea0003800000 */
.L_x_113:
[----:B------:R-:W-:Y:S05]  /*7090*/  BSYNC B0 ;  /* 0x0000000000007941 */ /* 0x000fea0003800000 */
.L_x_112:
[----:B------:R-:W-:Y:S01]  /*70a0*/  ISETP.NE.AND P1, PT, R89, RZ, PT ;  /* 0x000000ff5900720c */ /* 0x000fe20003f25270 */
[----:B------:R-:W-:Y:S11]  /*70b0*/  HFMA2 R88, -RZ, RZ, 0, 5.9604644775390625e-08 ;  /* 0x00000001ff587431 */ /* 0x000ff600000001ff */
[----:B------:R-:W-:Y:S01]  /*70c0*/  @!UPT UIADD3 URZ, UPT, UPT, URZ, URZ, URZ ;  /* 0x000000fffffff290 */ /* 0x000fe2000fffe0ff */
[----:B------:R2:W3:Y:S04]  /*70d0*/  @P1 LDS.128 R56, [R73] ;  /* 0x0000000049381984 */ /* 0x0004e80000000c00 */
[----:B------:R2:W4:Y:S04]  /*70e0*/  @P1 LDS.128 R52, [R72+0x10] ;  /* 0x0000100048341984 */ /* 0x0005280000000c00 */
[----:B------:R2:W1:Y:S04]  /*70f0*/  @P1 LDS.128 R48, [R71+0x20] ;  /* 0x0000200047301984 */ /* 0x0004680000000c00 */
[----:B------:R2:W1:Y:S02]  /*7100*/  @P1 LDS.128 R44, [R85+0x30] ;  /* 0x00003000552c1984 */ /* 0x0004640000000c00 */
.L_x_111:
[----:B------:R-:W-:Y:S05]  /*7110*/  BSYNC B1 ;  /* 0x0000000000017941 */ /* 0x000fea0003800000 */
.L_x_110:
[----:B-1----:R-:W-:Y:S04]  /*7120*/  SHF.R.U32.HI R0, RZ, 0x15, R25 ;  /* 0x00000015ff007819 */ /* 0x002fe80000011619 */
[----:B------:R-:W-:Y:S01]  /*7130*/  LOP3.LUT P1, RZ, R0, 0x3, R63, 0x48, !PT ;  /* 0x0000000300ff7812 */ /* 0x000fe2000782483f */
[----:B------:R-:W-:Y:S01]  /*7140*/  @!UPT UIADD3 URZ, UPT, UPT, URZ, URZ, URZ ;  /* 0x000000fffffff290 */ /* 0x000fe2000fffe0ff */
[----:B------:R-:W-:Y:S11]  /*7150*/  @P0 BRA `(.L_x_115) ;  /* 0x0000000000080947 */ /* 0x000ff60003800000 */
[----:B------:R-:W1:Y:S02]  /*7160*/  SYNCS.PHASECHK.TRANS64.TRYWAIT P0, [R86+URZ+0x120], R3 ;  /* 0x00012003560075a7 */ /* 0x000e6400080011ff */
[----:B-1----:R-:W-:Y:S05]  /*7170*/  @!P0 BRA `(.L_x_116) ;  /* 0x0000003400548947 */ /* 0x002fea0003800000 */
.L_x_115:
[----:B------:R-:W-:Y:S05]  /*7180*/  @!P1 BRA `(.L_x_117) ;  /* 0x0000000000409947 */ /* 0x000fea0003800000 */
[----:B------:R-:W1:Y:S01]  /*7190*/  LDCU.64 UR8, c[0x4][0x70] ;  /* 0x01000e00ff0877ac */ /* 0x000e620008000a00 */
[----:B------:R-:W-:Y:S01]  /*71a0*/  MOV R3, 0x0 ;  /* 0x0000000000037802 */ /* 0x000fe20000000f00 */
[----:B------:R-:W-:Y:S02]  /*71b0*/  HFMA2 R12, -RZ, RZ, 0, 5.9604644775390625e-08 ;  /* 0x00000001ff0c7431 */ /* 0x000fe400000001ff */
[----:B------:R-:W-:Y:S02]  /*71c0*/  IMAD.MOV.U32 R8, RZ, RZ, 0x192 ;  /* 0x00000192ff087424 */ /* 0x000fe400078e00ff */
[----:B------:R-:W-:Y:S01]  /*71d0*/  IMAD.MOV.U32 R13, RZ, RZ, RZ ;  /* 0x000000ffff0d7224 */ /* 0x000fe200078e00ff */
[----:B------:R-:W5:Y:S01]  /*71e0*/  LDCU.64 UR6, c[0x4][0x78] ;  /* 0x01000f00ff0677ac */ /* 0x000f620008000a00 */
[----:B------:R-:W2:Y:S01]  /*71f0*/  LDC.64 R2, c[0x4][R3] ;  /* 0x0100000003027b82 */ /* 0x000ea20000000a00 */
[----:B------:R-:W3:Y:S01]  /*7200*/  LDCU.64 UR4, c[0x4][0x10] ;  /* 0x01000200ff0477ac */ /* 0x000ee20008000a00 */
[----:B-1----:R-:W-:Y:S01]  /*7210*/  MOV R5, UR9 ;  /* 0x0000000900057c02 */ /* 0x002fe20008000f00 */
[----:B------:R-:W-:Y:S01]  /*7220*/  IMAD.U32 R4, RZ, RZ, UR8 ;  /* 0x00000008ff047e24 */ /* 0x000fe2000f8e00ff */
[----:B-----5:R-:W-:Y:S01]  /*7230*/  MOV R7, UR7 ;  /* 0x0000000700077c02 */ /* 0x020fe20008000f00 */
[----:B------:R-:W-:Y:S01]  /*7240*/  IMAD.U32 R6, RZ, RZ, UR6 ;  /* 0x00000006ff067e24 */ /* 0x000fe2000f8e00ff */
[----:B---3--:R-:W-:Y:S01]  /*7250*/  MOV R11, UR5 ;  /* 0x00000005000b7c02 */ /* 0x008fe20008000f00 */
[----:B------:R-:W-:Y:S02]  /*7260*/  IMAD.U32 R10, RZ, RZ, UR4 ;  /* 0x00000004ff0a7e24 */ /* 0x000fe4000f8e00ff */
[----:B------:R-:W-:Y:S07]  /*7270*/  LEPC R20, `(.L_x_117) ;  /* 0x000000001014794e */ /* 0x000fee0000000000 */
[----:B--2-4-:R-:W-:Y:S05]  /*7280*/  CALL.ABS.NOINC R2 ;  /* 0x0000000002007343 */ /* 0x014fea0003c00000 */
.L_x_117:
[----:B---3--:R-:W-:Y:S01]  /*7290*/  LOP3.LUT R20, R56, 0xffffe000, RZ, 0xc0, !PT ;  /* 0xffffe00038147812 */ /* 0x008fe200078ec0ff */
[----:B------:R-:W-:Y:S05]  /*72a0*/  WARPSYNC.ALL ;  /* 0x0000000000007948 */ /* 0x000fea0003800000 */
[----:B------:R-:W-:Y:S01]  /*72b0*/  R2UR UR4, R25 ;  /* 0x00000000190472ca */ /* 0x000fe200000e0000 */
[----:B------:R-:W-:Y:S01]  /*72c0*/  BSSY.RECONVERGENT B0, `(.L_x_118) ;  /* 0x0000060000007945 */ /* 0x000fe20003800200 */
[----:B------:R-:W-:Y:S02]  /*72d0*/  LOP3.LUT R21, R57, 0xffffe000, RZ, 0xc0, !PT ;  /* 0xffffe00039157812 */ /* 0x000fe400078ec0ff */
[----:B------:R-:W-:Y:S02]  /*72e0*/  LOP3.LUT R26, R58, 0xffffe000, RZ, 0xc0, !PT ;  /* 0xffffe0003a1a7812 */ /* 0x000fe400078ec0ff */
[----:B----4-:R-:W-:Y:S02]  /*72f0*/  LOP3.LUT R33, R52, 0xffffe000, RZ, 0xc0, !PT ;  /* 0xffffe00034217812 */ /* 0x010fe400078ec0ff */
[----:B------:R-:W-:Y:S05]  /*7300*/  ISETP.NE.AND P0, PT, R75, RZ, PT ;  /* 0x000000ff4b00720c */ /* 0x000fea0003f05270 */
[----:B------:R-:W1:Y:S02]  /*7310*/  LDTM.x16 R4, tmem[UR4] ;  /* 0x00000004000479ee */ /* 0x000e640008240000 */
[C---:B-1----:R-:W-:Y:S01]  /*7320*/  FMUL R0, R24.reuse, R4 ;  /* 0x0000000418007220 */ /* 0x042fe20000400000 */
[C---:B------:R-:W-:Y:S01]  /*7330*/  FMUL R2, R24.reuse, R5 ;  /* 0x0000000518027220 */ /* 0x040fe20000400000 */
[C---:B------:R-:W-:Y:S01]  /*7340*/  FMUL R3, R24.reuse, R6 ;  /* 0x0000000618037220 */ /* 0x040fe20000400000 */
[----:B------:R-:W-:Y:S01]  /*7350*/  FMUL R7, R24, R7 ;  /* 0x0000000718077220 */ /* 0x000fe20000400000 */
[----:B------:R-:W-:Y:S01]  /*7360*/  FFMA R28, R27, R20, R0 ;  /* 0x000000141b1c7223 */ /* 0x000fe20000000000 */
[----:B------:R-:W-:Y:S01]  /*7370*/  LOP3.LUT R20, R59, 0xffffe000, RZ, 0xc0, !PT ;  /* 0xffffe0003b147812 */ /* 0x000fe200078ec0ff */
[C---:B------:R-:W-:Y:S01]  /*7380*/  FFMA R29, R27.reuse, R21, R2 ;  /* 0x000000151b1d7223 */ /* 0x040fe20000000002 */
[----:B------:R-:W-:Y:S01]  /*7390*/  LOP3.LUT R21, R54, 0xffffe000, RZ, 0xc0, !PT ;  /* 0xffffe00036157812 */ /* 0x000fe200078ec0ff */
[----:B------:R-:W-:Y:S01]  /*73a0*/  FFMA R30, R27, R26, R3 ;  /* 0x0000001a1b1e7223 */ /* 0x000fe20000000003 */
[----:B------:R-:W-:Y:S01]  /*73b0*/  LOP3.LUT R26, R53, 0xffffe000, RZ, 0xc0, !PT ;  /* 0xffffe000351a7812 */ /* 0x000fe200078ec0ff */
[----:B------:R-:W-:Y:S01]  /*73c0*/  FFMA R31, R27, R20, R7 ;  /* 0x000000141b1f7223 */ /* 0x000fe20000000007 */
[----:B------:R-:W-:Y:S01]  /*73d0*/  LOP3.LUT R20, R55, 0xffffe000, RZ, 0xc0, !PT ;  /* 0xffffe00037147812 */ /* 0x000fe200078ec0ff */
[C---:B------:R-:W-:Y:S01]  /*73e0*/  FMUL R4, R24.reuse, R8 ;  /* 0x0000000818047220 */ /* 0x040fe20000400000 */
[----:B------:R-:W-:Y:S01]  /*73f0*/  F2FP.TF32.F32.PACK_B R28, R28 ;  /* 0x0000001cff1c723e */ /* 0x000fe200024050ff */
[C---:B------:R-:W-:Y:S01]  /*7400*/  FMUL R5, R24.reuse, R9 ;  /* 0x0000000918057220 */ /* 0x040fe20000400000 */
[----:B------:R-:W-:Y:S01]  /*7410*/  F2FP.TF32.F32.PACK_B R29, R29 ;  /* 0x0000001dff1d723e */ /* 0x000fe200024050ff */
[C---:B------:R-:W-:Y:S01]  /*7420*/  FMUL R6, R24.reuse, R10 ;  /* 0x0000000a18067220 */ /* 0x040fe20000400000 */
[----:B------:R-:W-:Y:S01]  /*7430*/  FMUL R11, R24, R11 ;  /* 0x0000000b180b7220 */ /* 0x000fe20000400000 */
[----:B------:R-:W-:Y:S01]  /*7440*/  F2FP.TF32.F32.PACK_B R30, R30 ;  /* 0x0000001eff1e723e */ /* 0x000fe200024050ff */
[C---:B------:R-:W-:Y:S01]  /*7450*/  FFMA R4, R27.reuse, R33, R4 ;  /* 0x000000211b047223 */ /* 0x040fe20000000004 */
[----:B------:R-:W-:Y:S01]  /*7460*/  F2FP.TF32.F32.PACK_B R31, R31 ;  /* 0x0000001fff1f723e */ /* 0x000fe200024050ff */
[C---:B------:R-:W-:Y:S01]  /*7470*/  FFMA R5, R27.reuse, R26, R5 ;  /* 0x0000001a1b057223 */ /* 0x040fe20000000005 */
[C---:B------:R-:W-:Y:S01]  /*7480*/  FFMA R6, R27.reuse, R21, R6 ;  /* 0x000000151b067223 */ /* 0x040fe20000000006 */
[----:B------:R-:W-:Y:S01]  /*7490*/  FFMA R7, R27, R20, R11 ;  /* 0x000000141b077223 */ /* 0x000fe2000000000b */
[----:B------:R-:W-:Y:S01]  /*74a0*/  LOP3.LUT R33, R48, 0xffffe000, RZ, 0xc0, !PT ;  /* 0xffffe00030217812 */ /* 0x000fe200078ec0ff */
[----:B------:R1:W-:Y:S01]  /*74b0*/  STS.128 [R73], R28 ;  /* 0x0000001c49007388 */ /* 0x0003e20000000c00 */
[----:B------:R-:W-:Y:S01]  /*74c0*/  LOP3.LUT R26, R49, 0xffffe000, RZ, 0xc0, !PT ;  /* 0xffffe000311a7812 */ /* 0x000fe200078ec0ff */
[C---:B------:R-:W-:Y:S01]  /*74d0*/  FMUL R8, R24.reuse, R12 ;  /* 0x0000000c18087220 */ /* 0x040fe20000400000 */
[----:B------:R-:W-:Y:S01]  /*74e0*/  FMUL R9, R24, R13 ;  /* 0x0000000d18097220 */ /* 0x000fe20000400000 */
[----:B------:R-:W-:Y:S01]  /*74f0*/  LOP3.LUT R21, R50, 0xffffe000, RZ, 0xc0, !PT ;  /* 0xffffe00032157812 */ /* 0x000fe200078ec0ff */
[C---:B------:R-:W-:Y:S01]  /*7500*/  FMUL R10, R24.reuse, R14 ;  /* 0x0000000e180a7220 */ /* 0x040fe20000400000 */
[----:B------:R-:W-:Y:S01]  /*7510*/  LOP3.LUT R20, R51, 0xffffe000, RZ, 0xc0, !PT ;  /* 0xffffe00033147812 */ /* 0x000fe200078ec0ff */
[----:B------:R-:W-:Y:S01]  /*7520*/  FMUL R15, R24, R15 ;  /* 0x0000000f180f7220 */ /* 0x000fe20000400000 */
[----:B------:R-:W-:Y:S01]  /*7530*/  F2FP.TF32.F32.PACK_B R4, R4 ;  /* 0x00000004ff04723e */ /* 0x000fe200024050ff */
[C---:B------:R-:W-:Y:S01]  /*7540*/  FFMA R8, R27.reuse, R33, R8 ;  /* 0x000000211b087223 */ /* 0x040fe20000000008 */
[----:B------:R-:W-:Y:S01]  /*7550*/  F2FP.TF32.F32.PACK_B R5, R5 ;  /* 0x00000005ff05723e */ /* 0x000fe200024050ff */
[C---:B------:R-:W-:Y:S01]  /*7560*/  FFMA R9, R27.reuse, R26, R9 ;  /* 0x0000001a1b097223 */ /* 0x040fe20000000009 */
[----:B------:R-:W-:Y:S01]  /*7570*/  F2FP.TF32.F32.PACK_B R6, R6 ;  /* 0x00000006ff06723e */ /* 0x000fe200024050ff */
[C---:B------:R-:W-:Y:S01]  /*7580*/  FFMA R10, R27.reuse, R21, R10 ;  /* 0x000000151b0a7223 */ /* 0x040fe2000000000a */
[----:B------:R-:W-:Y:S01]  /*7590*/  F2FP.TF32.F32.PACK_B R7, R7 ;  /* 0x00000007ff07723e */ /* 0x000fe200024050ff */
[----:B------:R-:W-:Y:S01]  /*75a0*/  FFMA R11, R27, R20, R15 ;  /* 0x000000141b0b7223 */ /* 0x000fe2000000000f */
[----:B------:R-:W-:Y:S01]  /*75b0*/  LOP3.LUT R33, R44, 0xffffe000, RZ, 0xc0, !PT ;  /* 0xffffe0002c217812 */ /* 0x000fe200078ec0ff */
[C---:B------:R-:W-:Y:S01]  /*75c0*/  FMUL R12, R24.reuse, R16 ;  /* 0x00000010180c7220 */ /* 0x040fe20000400000 */
[----:B------:R-:W-:Y:S01]  /*75d0*/  LOP3.LUT R26, R45, 0xffffe000, RZ, 0xc0, !PT ;  /* 0xffffe0002d1a7812 */ /* 0x000fe200078ec0ff */
[----:B------:R1:W-:Y:S01]  /*75e0*/  STS.128 [R72+0x10], R4 ;  /* 0x0000100448007388 */ /* 0x0003e20000000c00 */
        /* <DEDUP_REMOVED lines=13> */
[----:B------:R-:W-:Y:S02]  /*76c0*/  F2FP.TF32.F32.PACK_B R12, R12 ;  /* 0x0000000cff0c723e */ /* 0x000fe400024050ff */
[----:B------:R-:W-:Y:S01]  /*76d0*/  F2FP.TF32.F32.PACK_B R13, R13 ;  /* 0x0000000dff0d723e */ /* 0x000fe200024050ff */
[----:B------:R1:W-:Y:S01]  /*76e0*/  STS.128 [R71+0x20], R8 ;  /* 0x0000200847007388 */ /* 0x0003e20000000c00 */
[----:B------:R-:W-:Y:S02]  /*76f0*/  F2FP.TF32.F32.PACK_B R14, R14 ;  /* 0x0000000eff0e723e */ /* 0x000fe400024050ff */
[----:B------:R-:W-:Y:S05]  /*7700*/  F2FP.TF32.F32.PACK_B R15, R15 ;  /* 0x0000000fff0f723e */ /* 0x000fea00024050ff */
[----:B------:R1:W-:Y:S01]  /*7710*/  STS.128 [R85+0x30], R12 ;  /* 0x0000300c55007388 */ /* 0x0003e20000000c00 */
[----:B------:R-:W-:Y:S01]  /*7720*/  @!PT LDS RZ, [RZ] ;  /* 0x00000000fffff984 */ /* 0x000fe20000000800 */
[----:B------:R-:W-:Y:S01]  /*7730*/  @!PT LDS RZ, [RZ] ;  /* 0x00000000fffff984 */ /* 0x000fe20000000800 */
[----:B------:R-:W-:Y:S01]  /*7740*/  @!PT LDS RZ, [RZ] ;  /* 0x00000000fffff984 */ /* 0x000fe20000000800 */
[----:B------:R-:W-:Y:S01]  /*7750*/  @!PT LDS RZ, [RZ] ;  /* 0x00000000fffff984 */ /* 0x000fe20000000800 */
[----:B------:R3:W-:Y:S07]  /*7760*/  MEMBAR.ALL.CTA ;  /* 0x0000000000007992 */ /* 0x0007ee0000008000 */
[----:B---3--:R-:W3:Y:S02]  /*7770*/  FENCE.VIEW.ASYNC.S ;  /* 0x00000000000073c6 */ /* 0x008ee40000000000 */
[----:B---3--:R-:W-:Y:S06]  /*7780*/  BAR.SYNC.DEFER_BLOCKING 0x1, 0x80 ;  /* 0x0042000000007b1d */ /* 0x008fec0000010000 */
[----:B------:R-:W-:Y:S05]  /*7790*/  @P0 BRA `(.L_x_119) ;  /* 0x0000000000480947 */ /* 0x000fea0003800000 */
[----:B------:R-:W-:Y:S01]  /*77a0*/  UIADD3 UR4, UPT, UPT, UR44, 0x200, URZ ;  /* 0x000002002c047890 */ /* 0x000fe2000fffe0ff */
[----:B------:R-:W-:Y:S01]  /*77b0*/  R2UR UR10, R82 ;  /* 0x00000000520a72ca */ /* 0x000fe200000e0000 */
[----:B------:R-:W-:Y:S01]  /*77c0*/  UMOV UR9, UR46 ;  /* 0x0000002e00097c82 */ /* 0x000fe20008000000 */
[----:B------:R-:W-:Y:S01]  /*77d0*/  R2UR UR11, R80 ;  /* 0x00000000500b72ca */ /* 0x000fe200000e0000 */
[----:B------:R-:W-:Y:S01]  /*77e0*/  UIADD3 UR6, UPT, UPT, UR44, 0x1200, URZ ;  /* 0x000012002c067890 */ /* 0x000fe2000fffe0ff */
[----:B------:R-:W-:Y:S01]  /*77f0*/  R2UR UR12, R81 ;  /* 0x00000000510c72ca */ /* 0x000fe200000e0000 */
[----:B------:R-:W-:Y:S01]  /*7800*/  IMAD.U32 R67, RZ, RZ, UR4 ;  /* 0x00000004ff437e24 */ /* 0x000fe2000f8e00ff */
[----:B------:R-:W-:Y:S02]  /*7810*/  UIADD3 UR4, UP0, UPT, UR62, 0x680, URZ ;  /* 0x000006803e047890 */ /* 0x000fe4000ff1e0ff */
[----:B------:R-:W-:Y:S02]  /*7820*/  UIADD3 UR7, UPT, UPT, UR46, 0x40, URZ ;  /* 0x000000402e077890 */ /* 0x000fe4000fffe0ff */
[----:B------:R-:W-:Y:S01]  /*7830*/  R2UR UR8, R67 ;  /* 0x00000000430872ca */ /* 0x000fe200000e0000 */
[----:B------:R-:W-:Y:S11]  /*7840*/  UIADD3.X UR5, UPT, UPT, URZ, UR63, URZ, UP0, !UPT ;  /* 0x0000003fff057290 */ /* 0x000ff600087fe4ff */
[----:B------:R-:W-:Y:S01]  /*7850*/  @!UPT UIADD3 URZ, UPT, UPT, URZ, URZ, URZ ;  /* 0x000000fffffff290 */ /* 0x000fe2000fffe0ff */
[----:B------:R3:W-:Y:S02]  /*7860*/  UTMASTG.4D.IM2COL [UR8], [UR4] ;  /* 0x00000008040073b5 */ /* 0x0007e40008058000 */
[----:B---3--:R-:W-:Y:S01]  /*7870*/  UMOV UR8, UR6 ;  /* 0x0000000600087c82 */ /* 0x008fe20008000000 */
[----:B------:R-:W-:Y:S02]  /*7880*/  UMOV UR9, UR7 ;  /* 0x0000000700097c82 */ /* 0x000fe40008000000 */
[----:B------:R3:W-:Y:S01]  /*7890*/  UTMASTG.4D.IM2COL [UR8], [UR4] ;  /* 0x00000008040073b5 */ /* 0x0007e20008058000 */
[----:B------:R0:W-:Y:S01]  /*78a0*/  UTMACMDFLUSH ;  /* 0x00000000000079b7 */ /* 0x0001e20000000000 */
[----:B---3--:R-:W-:Y:S04]  /*78b0*/  DEPBAR.LE SB0, 0x1 ;  /* 0x000080400000791a */ /* 0x008fe80000000000 */
.L_x_119:
[----:B------:R-:W-:Y:S05]  /*78c0*/  BSYNC.RECONVERGENT B0 ;  /* 0x0000000000007941 */ /* 0x000fea0003800200 */
.L_x_118:
[----:B------:R-:W-:Y:S01]  /*78d0*/  BAR.SYNC.DEFER_BLOCKING 0x1, 0x80 ;  /* 0x0042000000007b1d */ /* 0x000fe20000010000 */
[----:B------:R-:W-:Y:S01]  /*78e0*/  ISETP.NE.AND P1, PT, R84, RZ, PT ;  /* 0x000000ff5400720c */ /* 0x000fe20003f25270 */
[----:B------:R-:W-:Y:S01]  /*78f0*/  UISETP.NE.AND UP0, UPT, UR49, URZ, UPT ;  /* 0x000000ff3100728c */ /* 0x000fe2000bf05270 */
[----:B------:R-:W-:Y:S11]  /*7900*/  LEA R3, R88, UR44, 0x3 ;  /* 0x0000002c58037c11 */ /* 0x000ff6000f8e18ff */
[----:B-1----:R-:W-:Y:S01]  /*7910*/  @P1 SHF.L.U32 R4, R70, 0x1f, RZ ;  /* 0x0000001f46041819 */ /* 0x002fe200000006ff */
[----:B------:R-:W-:Y:S06]  /*7920*/  BRA.U !UP0, `(.L_x_120) ;  /* 0x0000000108247547 */ /* 0x000fec000b800000 */
[----:B------:R-:W1:Y:S01]  /*7930*/  S2R R0, SR_CgaCtaId ;  /* 0x0000000000007919 */ /* 0x000e620000008800 */
[----:B------:R-:W-:Y:S01]  /*7940*/  IMAD.U32 R2, RZ, RZ, UR47 ;  /* 0x0000002fff027e24 */ /* 0x000fe2000f8e00ff */
[----:B------:R-:W-:Y:S04]  /*7950*/  UIADD3 UR4, UPT, UPT, UR47, 0x1, URZ ;  /* 0x000000012f047890 */ /* 0x000fe8000fffe0ff */
[----:B------:R-:W-:Y:S01]  /*7960*/  @P1 LEA R2, R2, UR44, 0x3 ;  /* 0x0000002c02021c11 */ /* 0x000fe2000f8e18ff */
[----:B------:R-:W-:Y:S04]  /*7970*/  UISETP.NE.AND UP0, UPT, UR4, 0x4, UPT ;  /* 0x000000040400788c */ /* 0x000fe8000bf05270 */
[----:B------:R-:W-:Y:S01]  /*7980*/  @P1 VIADD R5, R2, 0xe0 ;  /* 0x000000e002051836 */ /* 0x000fe20000000000 */
[----:B------:R-:W-:Y:S04]  /*7990*/  USEL UR47, UR4, URZ, UP0 ;  /* 0x000000ff042f7287 */ /* 0x000fe80008000000 */
[----:B-1----:R-:W-:Y:S04]  /*79a0*/  @P1 PRMT R0, R0, 0x654, R5 ;  /* 0x0000065400001816 */ /* 0x002fe80000000005 */
[----:B------:R1:W-:Y:S04]  /*79b0*/  @P1 SYNCS.ARRIVE.TRANS64.RED.A1T0 RZ, [R0+URZ], RZ ;  /* 0x000000ff00ff19a7 */ /* 0x0003e800081004ff */
.L_x_120:
[----:B------:R-:W3:Y:S01]  /*79c0*/  @P1 SYNCS.PHASECHK.TRANS64.TRYWAIT P0, [R3+URZ+0xc0], R4 ;  /* 0x0000c004030015a7 */ /* 0x000ee200080011ff */
[----:B------:R-:W-:Y:S01]  /*79d0*/  BSSY B1, `(.L_x_121) ;  /* 0x0000016000017945 */ /* 0x000fe20003800000 */
[----:B---3--:R-:W-:Y:S03]  /*79e0*/  @P1 SEL R87, RZ, 0x1, !P0 ;  /* 0x00000001ff571807 */ /* 0x008fe60004000000 */
[----:B------:R-:W-:Y:S05]  /*79f0*/  @!P1 BRA `(.L_x_122) ;  /* 0x00000000004c9947 */ /* 0x000fea0003800000 */
[----:B------:R-:W-:Y:S01]  /*7a00*/  ISETP.NE.AND P0, PT, R87, RZ, PT ;  /* 0x000000ff5700720c */ /* 0x000fe20003f05270 */
[----:B------:R-:W-:Y:S01]  /*7a10*/  BSSY B0, `(.L_x_123) ;  /* 0x000000b000007945 */ /* 0x000fe20003800000 */
[----:B------:R-:W-:Y:S11]  /*7a20*/  ISETP.NE.AND P1, PT, R89, RZ, PT ;  /* 0x000000ff5900720c */ /* 0x000ff60003f25270 */
[----:B------:R-:W-:Y:S02]  /*7a30*/  @!UPT UIADD3 URZ, UPT, UPT, URZ, URZ, URZ ;  /* 0x000000fffffff290 */ /* 0x000fe4000fffe0ff */
[C---:B------:R-:W-:Y:S01]  /*7a40*/  @P1 IMAD R6, R88.reuse, 0x2000, R73 ;  /* 0x0000200058061824 */ /* 0x040fe200078e0249 */
[C---:B------:R-:W-:Y:S01]  /*7a50*/  @P1 LEA R4, R88.reuse, R71, 0xd ;  /* 0x0000004758041211 */ /* 0x040fe200078e68ff */
[C---:B------:R-:W-:Y:S02]  /*7a60*/  @P1 IMAD R5, R88.reuse, 0x2000, R72 ;  /* 0x0000200058051824 */ /* 0x040fe400078e0248 */
[----:B------:R-:W-:Y:S01]  /*7a70*/  @P1 IMAD R2, R88, 0x2000, R85 ;  /* 0x0000200058021824 */ /* 0x000fe200078e0255 */
[----:B------:R-:W-:Y:S06]  /*7a80*/  @P0 BRA `(.L_x_124) ;  /* 0x00000000000c0947 */ /* 0x000fec0003800000 */
[----:B-1----:R-:W-:Y:S04]  /*7a90*/  SHF.L.U32 R0, R70, 0x1f, RZ ;  /* 0x0000001f46007819 */ /* 0x002fe800000006ff */
[----:B------:R-:W1:Y:S02]  /*7aa0*/  SYNCS.PHASECHK.TRANS64.TRYWAIT P0, [R3+URZ+0xc0], R0 ;  /* 0x0000c000030075a7 */ /* 0x000e6400080011ff */
[----:B-1----:R-:W-:Y:S05]  /*7ab0*/  @!P0 BRA `(.L_x_125) ;  /* 0x0000002c00188947 */ /* 0x002fea0003800000 */
.L_x_124:
[----:B------:R-:W-:Y:S05]  /*7ac0*/  BSYNC B0 ;  /* 0x0000000000007941 */ /* 0x000fea0003800000 */
.L_x_123:
[----:B------:R-:W-:Y:S02]  /*7ad0*/  ISETP.NE.AND P0, PT, R89, RZ, PT ;  /* 0x000000ff5900720c */ /* 0x000fe40003f05270 */
[----:B------:R-:W-:Y:S11]  /*7ae0*/  IADD3 R88, PT, PT, R88, 0x1, RZ ;  /* 0x0000000158587810 */ /* 0x000ff60007ffe0ff */
[----:B------:R3:W4:Y:S04]  /*7af0*/  @P0 LDS.128 R56, [R6] ;  /* 0x0000000006380984 */ /* 0x0007280000000c00 */
[----:B------:R3:W1:Y:S04]  /*7b00*/  @P0 LDS.128 R52, [R5+0x10] ;  /* 0x0000100005340984 */ /* 0x0006680000000c00 */
[----:B------:R3:W1:Y:S04]  /*7b10*/  @P0 LDS.128 R48, [R4+0x20] ;  /* 0x0000200004300984 */ /* 0x0006680000000c00 */
[----:B------:R3:W1:Y:S02]  /*7b20*/  @P0 LDS.128 R44, [R2+0x30] ;  /* 0x00003000022c0984 */ /* 0x0006640000000c00 */
.L_x_122:
[----:B------:R-:W-:Y:S05]  /*7b30*/  BSYNC B1 ;  /* 0x0000000000017941 */ /* 0x000fea0003800000 */
.L_x_121:
[----:B-1----:R-:W-:Y:S05]  /*7b40*/  VIADD R0, R25, 0x10 ;  /* 0x0000001019007836 */ /* 0x002fea0000000000 */
[----:B------:R-:W-:Y:S04]  /*7b50*/  SHF.R.U32.HI R0, RZ, 0x15, R0 ;  /* 0x00000015ff007819 */ /* 0x000fe80000011600 */
[----:B------:R-:W-:Y:S11]  /*7b60*/  LOP3.LUT P0, RZ, R0, 0x3, R63, 0x48, !PT ;  /* 0x0000000300ff7812 */ /* 0x000ff6000780483f */
[----:B------:R-:W-:Y:S02]  /*7b70*/  @!UPT UIADD3 URZ, UPT, UPT, URZ, URZ, URZ ;  /* 0x000000fffffff290 */ /* 0x000fe4000fffe0ff */
[----:B------:R-:W-:Y:S05]  /*7b80*/  @!P0 BRA `(.L_x_126) ;  /* 0x0000000000408947 */ /* 0x000fea0003800000 */
[----:B------:R-:W1:Y:S01]  /*7b90*/  LDCU.64 UR8, c[0x4][0x70] ;  /* 0x01000e00ff0877ac */ /* 0x000e620008000a00 */
[----:B------:R-:W-:Y:S01]  /*7ba0*/  MOV R3, 0x0 ;  /* 0x0000000000037802 */ /* 0x000fe20000000f00 */
[----:B------:R-:W-:Y:S02]  /*7bb0*/  HFMA2 R12, -RZ, RZ, 0, 5.9604644775390625e-08 ;  /* 0x00000001ff0c7431 */ /* 0x000fe400000001ff */
[----:B------:R-:W-:Y:S02]  /*7bc0*/  IMAD.MOV.U32 R8, RZ, RZ, 0x192 ;  /* 0x00000192ff087424 */ /* 0x000fe400078e00ff */
[----:B------:R-:W-:Y:S01]  /*7bd0*/  IMAD.MOV.U32 R13, RZ, RZ, RZ ;  /* 0x000000ffff0d7224 */ /* 0x000fe200078e00ff */
[----:B------:R-:W5:Y:S01]  /*7be0*/  LDCU.64 UR6, c[0x4][0x78] ;  /* 0x01000f00ff0677ac */ /* 0x000f620008000a00 */
[----:B---3--:R-:W3:Y:S01]  /*7bf0*/  LDC.64 R2, c[0x4][R3] ;  /* 0x0100000003027b82 */ /* 0x008ee20000000a00 */
[----:B------:R-:W2:Y:S01]  /*7c00*/  LDCU.64 UR4, c[0x4][0x10] ;  /* 0x01000200ff0477ac */ /* 0x000ea20008000a00 */
[----:B-1----:R-:W-:Y:S01]  /*7c10*/  MOV R5, UR9 ;  /* 0x0000000900057c02 */ /* 0x002fe20008000f00 */
[----:B------:R-:W-:Y:S01]  /*7c20*/  IMAD.U32 R4, RZ, RZ, UR8 ;  /* 0x00000008ff047e24 */ /* 0x000fe2000f8e00ff */
[----:B-----5:R-:W-:Y:S01]  /*7c30*/  MOV R7, UR7 ;  /* 0x0000000700077c02 */ /* 0x020fe20008000f00 */
[----:B------:R-:W-:Y:S01]  /*7c40*/  IMAD.U32 R6, RZ, RZ, UR6 ;  /* 0x00000006ff067e24 */ /* 0x000fe2000f8e00ff */
[----:B--2---:R-:W-:Y:S01]  /*7c50*/  MOV R11, UR5 ;  /* 0x00000005000b7c02 */ /* 0x004fe20008000f00 */
[----:B------:R-:W-:Y:S02]  /*7c60*/  IMAD.U32 R10, RZ, RZ, UR4 ;  /* 0x00000004ff0a7e24 */ /* 0x000fe4000f8e00ff */
[----:B------:R-:W-:Y:S07]  /*7c70*/  LEPC R20, `(.L_x_126) ;  /* 0x000000001014794e */ /* 0x000fee0000000000 */
[----:B---34-:R-:W-:Y:S05]  /*7c80*/  CALL.ABS.NOINC R2 ;  /* 0x0000000002007343 */ /* 0x018fea0003c00000 */
.L_x_126:
[----:B----4-:R-:W-:Y:S01]  /*7c90*/  LOP3.LUT R20, R56, 0xffffe000, RZ, 0xc0, !PT ;  /* 0xffffe00038147812 */ /* 0x010fe200078ec0ff */
[----:B------:R-:W-:Y:S05]  /*7ca0*/  WARPSYNC.ALL ;  /* 0x0000000000007948 */ /* 0x000fea0003800000 */
[----:B------:R-:W-:Y:S01]  /*7cb0*/  R2UR UR4, R25 ;  /* 0x00000000190472ca */ /* 0x000fe200000e0000 */
[----:B------:R-:W1:Y:S01]  /*7cc0*/  S2R R90, SR_CgaCtaId ;  /* 0x00000000005a7919 */ /* 0x000e620000008800 */
[----:B------:R-:W-:Y:S01]  /*7cd0*/  LOP3.LUT R21, R57, 0xffffe000, RZ, 0xc0, !PT ;  /* 0xffffe00039157812 */ /* 0x000fe200078ec0ff */
[----:B------:R-:W-:Y:S01]  /*7ce0*/  IMAD.U32 R40, RZ, RZ, UR47 ;  /* 0x0000002fff287e24 */ /* 0x000fe2000f8e00ff */
[----:B------:R-:W-:Y:S01]  /*7cf0*/  LOP3.LUT R41, R58, 0xffffe000, RZ, 0xc0, !PT ;  /* 0xffffe0003a297812 */ /* 0x000fe200078ec0ff */
[----:B------:R-:W-:Y:S01]  /*7d00*/  BSSY.RECONVERGENT B0, `(.L_x_127) ;  /* 0x0000061000007945 */ /* 0x000fe20003800200 */
[----:B------:R-:W-:Y:S02]  /*7d10*/  LOP3.LUT R26, R48, 0xffffe000, RZ, 0xc0, !PT ;  /* 0xffffe000301a7812 */ /* 0x000fe400078ec0ff */
[----:B------:R-:W-:Y:S02]  /*7d20*/  ISETP.NE.AND P6, PT, R84, RZ, PT ;  /* 0x000000ff5400720c */ /* 0x000fe40003fc5270 */
[----:B------:R-:W-:Y:S03]  /*7d30*/  ISETP.NE.AND P0, PT, R75, RZ, PT ;  /* 0x000000ff4b00720c */ /* 0x000fe60003f05270 */
[----:B---3--:R-:W3:Y:S08]  /*7d40*/  LDTM.x16 R4, tmem[UR4+0x10] ;  /* 0x00001004000479ee */ /* 0x008ef00008240000 */
[----:B------:R-:W-:Y:S02]  /*7d50*/  @P6 LEA R40, R40, UR44, 0x3 ;  /* 0x0000002c28286c11 */ /* 0x000fe4000f8e18ff */
[----:B------:R-:W-:Y:S03]  /*7d60*/  @P6 SHF.L.U32 R93, R70, 0x1f, RZ ;  /* 0x0000001f465d6819 */ /* 0x000fe600000006ff */
[----:B------:R-:W-:Y:S01]  /*7d70*/  @P6 VIADD R91, R40, 0xe0 ;  /* 0x000000e0285b6836 */ /* 0x000fe20000000000 */
[----:B------:R-:W-:Y:S04]  /*7d80*/  LEA R40, R88, UR44, 0x3 ;  /* 0x0000002c58287c11 */ /* 0x000fe8000f8e18ff */
[----:B-1----:R-:W-:Y:S01]  /*7d90*/  @P6 PRMT R91, R90, 0x654, R91 ;  /* 0x000006545a5b6816 */ /* 0x002fe2000000005b */
[C---:B---3--:R-:W-:Y:S01]  /*7da0*/  FMUL R0, R24.reuse, R4 ;  /* 0x0000000418007220 */ /* 0x048fe20000400000 */
[C---:B------:R-:W-:Y:S01]  /*7db0*/  FMUL R2, R24.reuse, R5 ;  /* 0x0000000518027220 */ /* 0x040fe20000400000 */
[C---:B------:R-:W-:Y:S01]  /*7dc0*/  FMUL R3, R24.reuse, R10 ;  /* 0x0000000a18037220 */ /* 0x040fe20000400000 */
[----:B------:R-:W-:Y:S01]  /*7dd0*/  FMUL R4, R24, R11 ;  /* 0x0000000b18047220 */ /* 0x000fe20000400000 */
[C---:B------:R-:W-:Y:S01]  /*7de0*/  FFMA R28, R27.reuse, R20, R0 ;  /* 0x000000141b1c7223 */ /* 0x040fe20000000000 */
[----:B------:R-:W-:Y:S01]  /*7df0*/  LOP3.LUT R20, R52, 0xffffe000, RZ, 0xc0, !PT ;  /* 0xffffe00034147812 */ /* 0x000fe200078ec0ff */
[----:B------:R-:W-:Y:S01]  /*7e00*/  FFMA R29, R27, R21, R2 ;  /* 0x000000151b1d7223 */ /* 0x000fe20000000002 */
[----:B------:R-:W-:Y:S01]  /*7e10*/  LOP3.LUT R21, R59, 0xffffe000, RZ, 0xc0, !PT ;  /* 0xffffe0003b157812 */ /* 0x000fe200078ec0ff */
[C---:B------:R-:W-:Y:S01]  /*7e20*/  FMUL R0, R24.reuse, R6 ;  /* 0x0000000618007220 */ /* 0x040fe20000400000 */
[----:B------:R-:W-:Y:S01]  /*7e30*/  F2FP.TF32.F32.PACK_B R28, R28 ;  /* 0x0000001cff1c723e */ /* 0x000fe200024050ff */
[C---:B------:R-:W-:Y:S01]  /*7e40*/  FMUL R2, R24.reuse, R7 ;  /* 0x0000000718027220 */ /* 0x040fe20000400000 */
[----:B------:R-:W-:Y:S01]  /*7e50*/  F2FP.TF32.F32.PACK_B R29, R29 ;  /* 0x0000001dff1d723e */ /* 0x000fe200024050ff */
[----:B------:R-:W-:Y:S01]  /*7e60*/  FFMA R30, R27, R41, R0 ;  /* 0x000000291b1e7223 */ /* 0x000fe20000000000 */
[----:B------:R-:W-:Y:S01]  /*7e70*/  LOP3.LUT R41, R55, 0xffffe000, RZ, 0xc0, !PT ;  /* 0xffffe00037297812 */ /* 0x000fe200078ec0ff */
[----:B------:R-:W-:Y:S01]  /*7e80*/  FFMA R31, R27, R21, R2 ;  /* 0x000000151b1f7223 */ /* 0x000fe20000000002 */
[----:B------:R-:W-:Y:S01]  /*7e90*/  LOP3.LUT R21, R53, 0xffffe000, RZ, 0xc0, !PT ;  /* 0xffffe00035157812 */ /* 0x000fe200078ec0ff */
[C---:B------:R-:W-:Y:S01]  /*7ea0*/  FMUL R0, R24.reuse, R8 ;  /* 0x0000000818007220 */ /* 0x040fe20000400000 */
[----:B------:R-:W-:Y:S01]  /*7eb0*/  F2FP.TF32.F32.PACK_B R30, R30 ;  /* 0x0000001eff1e723e */ /* 0x000fe200024050ff */
[----:B------:R-:W-:Y:S01]  /*7ec0*/  FMUL R2, R24, R9 ;  /* 0x0000000918027220 */ /* 0x000fe20000400000 */
[----:B------:R-:W-:Y:S01]  /*7ed0*/  F2FP.TF32.F32.PACK_B R31, R31 ;  /* 0x0000001fff1f723e */ /* 0x000fe200024050ff */
[C---:B------:R-:W-:Y:S01]  /*7ee0*/  FFMA R32, R27.reuse, R20, R0 ;  /* 0x000000141b207223 */ /* 0x040fe20000000000 */
[----:B------:R-:W-:Y:S01]  /*7ef0*/  LOP3.LUT R20, R54, 0xffffe000, RZ, 0xc0, !PT ;  /* 0xffffe00036147812 */ /* 0x000fe200078ec0ff */
[----:B------:R-:W-:Y:S01]  /*7f00*/  FFMA R33, R27, R21, R2 ;  /* 0x000000151b217223 */ /* 0x000fe20000000002 */
[C---:B------:R-:W-:Y:S01]  /*7f10*/  FMUL R5, R24.reuse, R12 ;  /* 0x0000000c18057220 */ /* 0x040fe20000400000 */
[----:B------:R1:W-:Y:S01]  /*7f20*/  STS.128 [R73+0x2000], R28 ;  /* 0x0020001c49007388 */ /* 0x0003e20000000c00 */
[----:B------:R-:W-:Y:S01]  /*7f30*/  LOP3.LUT R21, R49, 0xffffe000, RZ, 0xc0, !PT ;  /* 0xffffe00031157812 */ /* 0x000fe200078ec0ff */
[C---:B------:R-:W-:Y:S01]  /*7f40*/  FFMA R34, R27.reuse, R20, R3 ;  /* 0x000000141b227223 */ /* 0x040fe20000000003 */
[----:B------:R-:W-:Y:S01]  /*7f50*/  FFMA R35, R27, R41, R4 ;  /* 0x000000291b237223 */ /* 0x000fe20000000004 */
        /* <DEDUP_REMOVED lines=22> */
[----:B------:R-:W-:Y:S02]  /*80c0*/  F2FP.TF32.F32.PACK_B R36, R36 ;  /* 0x00000024ff24723e */ /* 0x000fe400024050ff */
[----:B------:R-:W-:Y:S02]  /*80d0*/  F2FP.TF32.F32.PACK_B R37, R37 ;  /* 0x00000025ff25723e */ /* 0x000fe400024050ff */
[----:B------:R-:W-:Y:S01]  /*80e0*/  F2FP.TF32.F32.PACK_B R38, R38 ;  /* 0x00000026ff26723e */ /* 0x000fe200024050ff */
[C---:B-1----:R-:W-:Y:S01]  /*80f0*/  FFMA R28, R27.reuse, R20, R9 ;  /* 0x000000141b1c7223 */ /* 0x042fe20000000009 */
[----:B------:R-:W-:Y:S01]  /*8100*/  F2FP.TF32.F32.PACK_B R39, R39 ;  /* 0x00000027ff27723e */ /* 0x000fe200024050ff */
[C---:B------:R-:W-:Y:S01]  /*8110*/  FFMA R29, R27.reuse, R21, R10 ;  /* 0x000000151b1d7223 */ /* 0x040fe2000000000a */
[C---:B------:R-:W-:Y:S01]  /*8120*/  FFMA R30, R27.reuse, R26, R11 ;  /* 0x0000001a1b1e7223 */ /* 0x040fe2000000000b */
[----:B------:R-:W-:Y:S01]  /*8130*/  FFMA R31, R27, R41, R12 ;  /* 0x000000291b1f7223 */ /* 0x000fe2000000000c */
[----:B------:R-:W-:Y:S01]  /*8140*/  F2FP.TF32.F32.PACK_B R28, R28 ;  /* 0x0000001cff1c723e */ /* 0x000fe200024050ff */
[----:B------:R3:W-:Y:S01]  /*8150*/  STS.128 [R71+0x2020], R36 ;  /* 0x0020202447007388 */ /* 0x0007e20000000c00 */
[----:B------:R-:W-:Y:S02]  /*8160*/  F2FP.TF32.F32.PACK_B R29, R29 ;  /* 0x0000001dff1d723e */ /* 0x000fe400024050ff */
        /* <DEDUP_REMOVED lines=8> */
[----:B-1----:R-:W1:Y:S02]  /*81f0*/  FENCE.VIEW.ASYNC.S ;  /* 0x00000000000073c6 */ /* 0x002e640000000000 */
[----:B-1----:R-:W-:Y:S06]  /*8200*/  BAR.SYNC.DEFER_BLOCKING 0x1, 0x80 ;  /* 0x0042000000007b1d */ /* 0x002fec0000010000 */
[----:B------:R-:W-:Y:S05]  /*8210*/  @P0 BRA `(.L_x_128) ;  /* 0x00000000003c0947 */ /* 0x000fea0003800000 */
[----:B------:R-:W-:Y:S01]  /*8220*/  R2UR UR10, R82 ;  /* 0x00000000520a72ca */ /* 0x000fe200000e0000 */
[----:B------:R-:W-:Y:S01]  /*8230*/  UIADD3 UR4, UP0, UPT, UR62, 0x680, URZ ;  /* 0x000006803e047890 */ /* 0x000fe2000ff1e0ff */
[----:B------:R-:W-:Y:S01]  /*8240*/  R2UR UR11, R80 ;  /* 0x00000000500b72ca */ /* 0x000fe200000e0000 */
[----:B------:R-:W-:Y:S01]  /*8250*/  UIADD3 UR8, UPT, UPT, UR44, 0x2200, URZ ;  /* 0x000022002c087890 */ /* 0x000fe2000fffe0ff */
[----:B------:R-:W-:Y:S01]  /*8260*/  R2UR UR12, R81 ;  /* 0x00000000510c72ca */ /* 0x000fe200000e0000 */
[----:B------:R-:W-:Y:S02]  /*8270*/  UIADD3 UR9, UPT, UPT, UR46, 0x10, URZ ;  /* 0x000000102e097890 */ /* 0x000fe4000fffe0ff */
[----:B------:R-:W-:Y:S02]  /*8280*/  UIADD3.X UR5, UPT, UPT, URZ, UR63, URZ, UP0, !UPT ;  /* 0x0000003fff057290 */ /* 0x000fe400087fe4ff */
[----:B------:R-:W-:Y:S02]  /*8290*/  UIADD3 UR6, UPT, UPT, UR44, 0x3200, URZ ;  /* 0x000032002c067890 */ /* 0x000fe4000fffe0ff */
[----:B------:R-:W-:Y:S06]  /*82a0*/  UIADD3 UR7, UPT, UPT, UR46, 0x50, URZ ;  /* 0x000000502e077890 */ /* 0x000fec000fffe0ff */
[----:B------:R1:W-:Y:S02]  /*82b0*/  UTMASTG.4D.IM2COL [UR8], [UR4] ;  /* 0x00000008040073b5 */ /* 0x0003e40008058000 */
[----:B-1----:R-:W-:Y:S01]  /*82c0*/  UMOV UR8, UR6 ;  /* 0x0000000600087c82 */ /* 0x002fe20008000000 */
[----:B------:R-:W-:Y:S02]  /*82d0*/  UMOV UR9, UR7 ;  /* 0x0000000700097c82 */ /* 0x000fe40008000000 */
[----:B------:R1:W-:Y:S01]  /*82e0*/  UTMASTG.4D.IM2COL [UR8], [UR4] ;  /* 0x00000008040073b5 */ /* 0x0003e20008058000 */
[----:B------:R0:W-:Y:S01]  /*82f0*/  UTMACMDFLUSH ;  /* 0x00000000000079b7 */ /* 0x0001e20000000000 */
[----:B-1----:R-:W-:Y:S04]  /*8300*/  DEPBAR.LE SB0, 0x1 ;  /* 0x000080400000791a */ /* 0x002fe80000000000 */
.L_x_128:
[----:B------:R-:W-:Y:S05]  /*8310*/  BSYNC.RECONVERGENT B0 ;  /* 0x0000000000007941 */ /* 0x000fea0003800200 */
.L_x_127:
[----:B------:R-:W-:Y:S01]  /*8320*/  BAR.SYNC.DEFER_BLOCKING 0x1, 0x80 ;  /* 0x0042000000007b1d */ /* 0x000fe20000010000 */
[----:B------:R-:W-:Y:S04]  /*8330*/  UIADD3 UR4, UPT, UPT, UR47, 0x1, URZ ;  /* 0x000000012f047890 */ /* 0x000fe8000fffe0ff */
[----:B------:R-:W-:Y:S04]  /*8340*/  UISETP.NE.AND UP0, UPT, UR4, 0x4, UPT ;  /* 0x000000040400788c */ /* 0x000fe8000bf05270 */
[----:B------:R-:W-:Y:S01]  /*8350*/  USEL UR45, UR4, URZ, UP0 ;  /* 0x000000ff042d7287 */ /* 0x000fe20008000000 */
[----:B------:R1:W-:Y:S01]  /*8360*/  @P6 SYNCS.ARRIVE.TRANS64.RED.A1T0 RZ, [R91+URZ], RZ ;  /* 0x000000ff5bff69a7 */ /* 0x0003e200081004ff */
[----:B------:R-:W-:Y:S01]  /*8370*/  BSSY B1, `(.L_x_129) ;  /* 0x0000017000017945 */ /* 0x000fe20003800000 */
[----:B------:R-:W4:Y:S02]  /*8380*/  @P6 SYNCS.PHASECHK.TRANS64.TRYWAIT P0, [R40+URZ+0xc0], R93 ;  /* 0x0000c05d280065a7 */ /* 0x000f2400080011ff */
[----:B----4-:R-:W-:Y:S01]  /*8390*/  @P6 SEL R87, RZ, 0x1, !P0 ;  /* 0x00000001ff576807 */ /* 0x010fe20004000000 */
[----:B-1----:R-:W-:Y:S06]  /*83a0*/  @!P6 BRA `(.L_x_130) ;  /* 0x00000000004ce947 */ /* 0x002fec0003800000 */
        /* <DEDUP_REMOVED lines=9> */
[----:B------:R-:W-:Y:S04]  /*8440*/  SHF.L.U32 R5, R70, 0x1f, RZ ;  /* 0x0000001f46057819 */ /* 0x000fe800000006ff */
[----:B------:R-:W1:Y:S02]  /*8450*/  SYNCS.PHASECHK.TRANS64.TRYWAIT P0, [R40+URZ+0xc0], R5 ;  /* 0x0000c005280075a7 */ /* 0x000e6400080011ff */
[----:B-1----:R-:W-:Y:S05]  /*8460*/  @!P0 BRA `(.L_x_133) ;  /* 0x0000002000c08947 */ /* 0x002fea0003800000 */
.L_x_132:
[----:B------:R-:W-:Y:S05]  /*8470*/  BSYNC B0 ;  /* 0x0000000000007941 */ /* 0x000fea0003800000 */
.L_x_131:
[----:B------:R-:W-:Y:S02]  /*8480*/  ISETP.NE.AND P0, PT, R89, RZ, PT ;  /* 0x000000ff5900720c */ /* 0x000fe40003f05270 */
[----:B------:R-:W-:Y:S11]  /*8490*/  IADD3 R88, PT, PT, R88, 0x1, RZ ;  /* 0x0000000158587810 */ /* 0x000ff60007ffe0ff */
[----:B------:R4:W1:Y:S04]  /*84a0*/  @P0 LDS.128 R56, [R4] ;  /* 0x0000000004380984 */ /* 0x0008680000000c00 */
[----:B------:R4:W1:Y:S04]  /*84b0*/  @P0 LDS.128 R52, [R3+0x10] ;  /* 0x0000100003340984 */ /* 0x0008680000000c00 */
[----:B------:R4:W1:Y:S04]  /*84c0*/  @P0 LDS.128 R48, [R2+0x20] ;  /* 0x0000200002300984 */ /* 0x0008680000000c00 */
[----:B------:R4:W1:Y:S02]  /*84d0*/  @P0 LDS.128 R44, [R0+0x30] ;  /* 0x00003000002c0984 */ /* 0x0008640000000c00 */
.L_x_130:
[----:B------:R-:W-:Y:S05]  /*84e0*/  BSYNC B1 ;  /* 0x0000000000017941 */ /* 0x000fea0003800000 */
.L_x_129:
[----:B----4-:R-:W-:Y:S05]  /*84f0*/  VIADD R0, R25, 0x20 ;  /* 0x0000002019007836 */ /* 0x010fea0000000000 */
        /* <DEDUP_REMOVED lines=9> */
[----:B------:R-:W4:Y:S01]  /*8590*/  LDCU.64 UR6, c[0x4][0x78] ;  /* 0x01000f00ff0677ac */ /* 0x000f220008000a00 */
[----:B------:R-:W2:Y:S01]  /*85a0*/  LDC.64 R2, c[0x4][R3] ;  /* 0x0100000003027b82 */ /* 0x000ea20000000a00 */
[----:B------:R-:W5:Y:S01]  /*85b0*/  LDCU.64 UR4, c[0x4][0x10] ;  /* 0x01000200ff0477ac */ /* 0x000f620008000a00 */
[----:B-1----:R-:W-:Y:S01]  /*85c0*/  MOV R5, UR9 ;  /* 0x0000000900057c02 */ /* 0x002fe20008000f00 */
[----:B------:R-:W-:Y:S01]  /*85d0*/  IMAD.U32 R4, RZ, RZ, UR8 ;  /* 0x00000008ff047e24 */ /* 0x000fe2000f8e00ff */
[----:B----4-:R-:W-:Y:S01]  /*85e0*/  MOV R7, UR7 ;  /* 0x0000000700077c02 */ /* 0x010fe20008000f00 */
[----:B------:R-:W-:Y:S01]  /*85f0*/  IMAD.U32 R6, RZ, RZ, UR6 ;  /* 0x00000006ff067e24 */ /* 0x000fe2000f8e00ff */
[----:B-----5:R-:W-:Y:S01]  /*8600*/  MOV R11, UR5 ;  /* 0x00000005000b7c02 */ /* 0x020fe20008000f00 */
[----:B------:R-:W-:Y:S02]  /*8610*/  IMAD.U32 R10, RZ, RZ, UR4 ;  /* 0x00000004ff0a7e24 */ /* 0x000fe4000f8e00ff */
[----:B------:R-:W-:Y:S07]  /*8620*/  LEPC R20, `(.L_x_134) ;  /* 0x000000001014794e */ /* 0x000fee0000000000 */
[----:B--23--:R-:W-:Y:S05]  /*8630*/  CALL.ABS.NOINC R2 ;  /* 0x0000000002007343 */ /* 0x00cfea0003c00000 */
.L_x_134:
[----:B-1----:R-:W-:Y:S01]  /*8640*/  LOP3.LUT R20, R56, 0xffffe000, RZ, 0xc0, !PT ;  /* 0xffffe00038147812 */ /* 0x002fe200078ec0ff */
[----:B------:R-:W-:Y:S05]  /*8650*/  WARPSYNC.ALL ;  /* 0x0000000000007948 */ /* 0x000fea0003800000 */
[----:B------:R-:W-:Y:S01]  /*8660*/  R2UR UR4, R25 ;  /* 0x00000000190472ca */ /* 0x000fe200000e0000 */
[----:B------:R-:W-:Y:S01]  /*8670*/  IMAD.U32 R91, RZ, RZ, UR45 ;  /* 0x0000002dff5b7e24 */ /* 0x000fe2000f8e00ff */
[----:B------:R-:W-:Y:S01]  /*8680*/  LOP3.LUT R21, R57, 0xffffe000, RZ, 0xc0, !PT ;  /* 0xffffe00039157812 */ /* 0x000fe200078ec0ff */
[----:B------:R-:W-:Y:S01]  /*8690*/  BSSY.RECONVERGENT B0, `(.L_x_135) ;  /* 0x0000062000007945 */ /* 0x000fe20003800200 */
[----:B------:R-:W-:Y:S02]  /*86a0*/  LOP3.LUT R41, R58, 0xffffe000, RZ, 0xc0, !PT ;  /* 0xffffe0003a297812 */ /* 0x000fe400078ec0ff */
[----:B------:R-:W-:Y:S02]  /*86b0*/  LOP3.LUT R26, R54, 0xffffe000, RZ, 0xc0, !PT ;  /* 0xffffe000361a7812 */ /* 0x000fe400078ec0ff */
[----:B------:R-:W-:Y:S02]  /*86c0*/  LOP3.LUT R40, R50, 0xffffe000, RZ, 0xc0, !PT ;  /* 0xffffe00032287812 */ /* 0x000fe400078ec0ff */
[----:B------:R-:W-:Y:S02]  /*86d0*/  ISETP.NE.AND P6, PT, R84, RZ, PT ;  /* 0x000000ff5400720c */ /* 0x000fe40003fc5270 */
[----:B------:R-:W-:Y:S01]  /*86e0*/  ISETP.NE.AND P0, PT, R75, RZ, PT ;  /* 0x000000ff4b00720c */ /* 0x000fe20003f05270 */
[----:B------:R-:W1:Y:S01]  /*86f0*/  LDTM.x16 R4, tmem[UR4+0x20] ;  /* 0x00002004000479ee */ /* 0x000e620008240000 */
[----:B------:R-:W-:Y:S09]  /*8700*/  LEA R92, R88, UR44, 0x3 ;  /* 0x0000002c585c7c11 */ /* 0x000ff2000f8e18ff */
[----:B------:R-:W-:Y:S02]  /*8710*/  @P6 LEA R91, R91, UR44, 0x3 ;  /* 0x0000002c5b5b6c11 */ /* 0x000fe4000f8e18ff */
[----:B------:R-:W-:Y:S03]  /*8720*/  @P6 SHF.L.U32 R93, R70, 0x1f, RZ ;  /* 0x0000001f465d6819 */ /* 0x000fe600000006ff */
[----:B------:R-:W-:Y:S05]  /*8730*/  @P6 VIADD R91, R91, 0xe0 ;  /* 0x000000e05b5b6836 */ /* 0x000fea0000000000 */
[----:B------:R-:W-:Y:S01]  /*8740*/  @P6 PRMT R91, R90, 0x654, R91 ;  /* 0x000006545a5b6816 */ /* 0x000fe2000000005b */
[C---:B-1----:R-:W-:Y:S01]  /*8750*/  FMUL R0, R24.reuse, R4 ;  /* 0x0000000418007220 */ /* 0x042fe20000400000 */
[C---:B------:R-:W-:Y:S01]  /*8760*/  FMUL R2, R24.reuse, R5 ;  /* 0x0000000518027220 */ /* 0x040fe20000400000 */
[C---:B------:R-:W-:Y:S01]  /*8770*/  FMUL R3, R24.reuse, R10 ;  /* 0x0000000a18037220 */ /* 0x040fe20000400000 */
[----:B------:R-:W-:Y:S01]  /*8780*/  FMUL R4, R24, R11 ;  /* 0x0000000b18047220 */ /* 0x000fe20000400000 */
[C---:B---3--:R-:W-:Y:S01]  /*8790*/  FFMA R28, R27.reuse, R20, R0 ;  /* 0x000000141b1c7223 */ /* 0x048fe20000000000 */
        /* <DEDUP_REMOVED lines=9> */
[C---:B------:R-:W-:Y:S01]  /*8830*/  FFMA R31, R27.reuse, R21, R2 ;  /* 0x000000151b1f7223 */ /* 0x040fe20000000002 */
[C---:B------:R-:W-:Y:S01]  /*8840*/  FMUL R0, R24.reuse, R8 ;  /* 0x0000000818007220 */ /* 0x040fe20000400000 */
[C---:B------:R-:W-:Y:S01]  /*8850*/  FMUL R2, R24.reuse, R9 ;  /* 0x0000000918027220 */ /* 0x040fe20000400000 */
[----:B------:R-:W-:Y:S01]  /*8860*/  F2FP.TF32.F32.PACK_B R30, R30 ;  /* 0x0000001eff1e723e */ /* 0x000fe200024050ff */
[----:B------:R-:W-:Y:S01]  /*8870*/  FMUL R5, R24, R12 ;  /* 0x0000000c18057220 */ /* 0x000fe20000400000 */
[----:B------:R-:W-:Y:S01]  /*8880*/  F2FP.TF32.F32.PACK_B R31, R31 ;  /* 0x0000001fff1f723e */ /* 0x000fe200024050ff */
[C---:B------:R-:W-:Y:S01]  /*8890*/  FFMA R32, R27.reuse, R20, R0 ;  /* 0x000000141b207223 */ /* 0x040fe20000000000 */
[C---:B------:R-:W-:Y:S01]  /*88a0*/  FFMA R33, R27.reuse, R41, R2 ;  /* 0x000000291b217223 */ /* 0x040fe20000000002 */
[----:B------:R-:W-:Y:S01]  /*88b0*/  FFMA R34, R27, R26, R3 ;  /* 0x0000001a1b227223 */ /* 0x000fe20000000003 */
[----:B------:R-:W-:Y:S01]  /*88c0*/  LOP3.LUT R20, R55, 0xffffe000, RZ, 0xc0, !PT ;  /* 0xffffe00037147812 */ /* 0x000fe200078ec0ff */
[----:B------:R1:W-:Y:S01]  /*88d0*/  STS.128 [R73+0x4000], R28 ;  /* 0x0040001c49007388 */ /* 0x0003e20000000c00 */
[----:B------:R-:W-:Y:S01]  /*88e0*/  LOP3.LUT R26, R48, 0xffffe000, RZ, 0xc0, !PT ;  /* 0xffffe000301a7812 */ /* 0x000fe200078ec0ff */
[C---:B------:R-:W-:Y:S01]  /*88f0*/  FMUL R6, R24.reuse, R13 ;  /* 0x0000000d18067220 */ /* 0x040fe20000400000 */
[----:B------:R-:W-:Y:S01]  /*8900*/  LOP3.LUT R21, R49, 0xffffe000, RZ, 0xc0, !PT ;  /* 0xffffe00031157812 */ /* 0x000fe200078ec0ff */
[----:B------:R-:W-:Y:S01]  /*8910*/  FFMA R35, R27, R20, R4 ;  /* 0x000000141b237223 */ /* 0x000fe20000000004 */
        /* <DEDUP_REMOVED lines=22> */
[----:B------:R-:W-:Y:S02]  /*8a80*/  F2FP.TF32.F32.PACK_B R38, R38 ;  /* 0x00000026ff26723e */ /* 0x000fe400024050ff */
[----:B------:R-:W-:Y:S01]  /*8a90*/  F2FP.TF32.F32.PACK_B R39, R39 ;  /* 0x00000027ff27723e */ /* 0x000fe200024050ff */
[C---:B-1----:R-:W-:Y:S01]  /*8aa0*/  FFMA R28, R27.reuse, R20, R9 ;  /* 0x000000141b1c7223 */ /* 0x042fe20000000009 */
[C---:B------:R-:W-:Y:S01]  /*8ab0*/  FFMA R29, R27.reuse, R21, R10 ;  /* 0x000000151b1d7223 */ /* 0x040fe2000000000a */
[C---:B------:R-:W-:Y:S01]  /*8ac0*/  FFMA R30, R27.reuse, R26, R11 ;  /* 0x0000001a1b1e7223 */ /* 0x040fe2000000000b */
[----:B------:R-:W-:Y:S01]  /*8ad0*/  FFMA R31, R27, R41, R12 ;  /* 0x000000291b1f7223 */ /* 0x000fe2000000000c */
[----:B------:R3:W-:Y:S01]  /*8ae0*/  STS.128 [R71+0x4020], R36 ;  /* 0x0040202447007388 */ /* 0x0007e20000000c00 */
[----:B------:R-:W-:Y:S02]  /*8af0*/  F2FP.TF32.F32.PACK_B R28, R28 ;  /* 0x0000001cff1c723e */ /* 0x000fe400024050ff */
        /* <DEDUP_REMOVED lines=27> */
.L_x_136:
[----:B------:R-:W-:Y:S05]  /*8cb0*/  BSYNC.RECONVERGENT B0 ;  /* 0x0000000000007941 */ /* 0x000fea0003800200 */
.L_x_135:
        /* <DEDUP_REMOVED lines=21> */
.L_x_140:
[----:B------:R-:W-:Y:S05]  /*8e10*/  BSYNC B0 ;  /* 0x0000000000007941 */ /* 0x000fea0003800000 */
.L_x_139:
[----:B------:R-:W-:Y:S11]  /*8e20*/  ISETP.NE.AND P0, PT, R89, RZ, PT ;  /* 0x000000ff5900720c */ /* 0x000ff60003f05270 */
[----:B------:R-:W-:Y:S02]  /*8e30*/  @!UPT UIADD3 URZ, UPT, UPT, URZ, URZ, URZ ;  /* 0x000000fffffff290 */ /* 0x000fe4000fffe0ff */
[----:B------:R4:W1:Y:S04]  /*8e40*/  @P0 LDS.128 R56, [R3] ;  /* 0x0000000003380984 */ /* 0x0008680000000c00 */
[----:B------:R4:W1:Y:S04]  /*8e50*/  @P0 LDS.128 R52, [R2+0x10] ;  /* 0x0000100002340984 */ /* 0x0008680000000c00 */
[----:B------:R4:W1:Y:S04]  /*8e60*/  @P0 LDS.128 R48, [R0+0x20] ;  /* 0x0000200000300984 */ /* 0x0008680000000c00 */
[----:B------:R4:W1:Y:S02]  /*8e70*/  @P0 LDS.128 R44, [R88+0x30] ;  /* 0x00003000582c0984 */ /* 0x0008640000000c00 */
.L_x_138:
[----:B------:R-:W-:Y:S05]  /*8e80*/  BSYNC B1 ;  /* 0x0000000000017941 */ /* 0x000fea0003800000 */
.L_x_137:
        /* <DEDUP_REMOVED lines=21> */
.L_x_142:
[----:B------:R-:W-:Y:S01]  /*8fe0*/  ISETP.NE.AND P0, PT, R75, RZ, PT ;  /* 0x000000ff4b00720c */ /* 0x000fe20003f05270 */
[----:B------:R-:W-:Y:S05]  /*8ff0*/  WARPSYNC.ALL ;  /* 0x0000000000007948 */ /* 0x000fea0003800000 */
[----:B------:R-:W-:Y:S01]  /*9000*/  R2UR UR4, R25 ;  /* 0x00000000190472ca */ /* 0x000fe200000e0000 */
[----:B------:R-:W-:Y:S01]  /*9010*/  VIADD R86, R86, 0x130 ;  /* 0x0000013056567836 */ /* 0x000fe20000000000 */
[----:B-1----:R-:W-:Y:S01]  /*9020*/  LOP3.LUT R0, R56, 0xffffe000, RZ, 0xc0, !PT ;  /* 0xffffe00038007812 */ /* 0x002fe200078ec0ff */
[----:B------:R-:W-:Y:S01]  /*9030*/  BSSY.RECONVERGENT B0, `(.L_x_143) ;  /* 0x000005f000007945 */ /* 0x000fe20003800200 */
[----:B------:R-:W-:Y:S02]  /*9040*/  LOP3.LUT R2, R57, 0xffffe000, RZ, 0xc0, !PT ;  /* 0xffffe00039027812 */ /* 0x000fe400078ec0ff */
[----:B------:R-:W-:Y:S02]  /*9050*/  LOP3.LUT R3, R58, 0xffffe000, RZ, 0xc0, !PT ;  /* 0xffffe0003a037812 */ /* 0x000fe400078ec0ff */
[----:B------:R-:W-:Y:S02]  /*9060*/  LOP3.LUT R20, R59, 0xffffe000, RZ, 0xc0, !PT ;  /* 0xffffe0003b147812 */ /* 0x000fe400078ec0ff */
[----:B------:R-:W-:Y:S02]  /*9070*/  LOP3.LUT R21, R52, 0xffffe000, RZ, 0xc0, !PT ;  /* 0xffffe00034157812 */ /* 0x000fe400078ec0ff */
[----:B------:R-:W-:Y:S01]  /*9080*/  LOP3.LUT R26, R53, 0xffffe000, RZ, 0xc0, !PT ;  /* 0xffffe000351a7812 */ /* 0x000fe200078ec0ff */
[----:B------:R-:W1:Y:S01]  /*9090*/  LDTM.x16 R4, tmem[UR4+0x30] ;  /* 0x00003004000479ee */ /* 0x000e620008240000 */
[----:B---3--:R-:W-:Y:S01]  /*90a0*/  LOP3.LUT R29, R54, 0xffffe000, RZ, 0xc0, !PT ;  /* 0xffffe000361d7812 */ /* 0x008fe200078ec0ff */
[----:B------:R-:W-:Y:S01]  /*90b0*/  NOP ;  /* 0x0000000000007918 */ /* 0x000fe20000000000 */
[----:B------:R-:W-:Y:S02]  /*90c0*/  LOP3.LUT R28, R55, 0xffffe000, RZ, 0xc0, !PT ;  /* 0xffffe000371c7812 */ /* 0x000fe400078ec0ff */
[----:B------:R-:W-:Y:S02]  /*90d0*/  LOP3.LUT R86, R86, 0xfefffff8, RZ, 0xc0, !PT ;  /* 0xfefffff856567812 */ /* 0x000fe400078ec0ff */
[----:B------:R-:W-:Y:S02]  /*90e0*/  LOP3.LUT R31, R48, 0xffffe000, RZ, 0xc0, !PT ;  /* 0xffffe000301f7812 */ /* 0x000fe400078ec0ff */
[----:B------:R-:W-:Y:S01]  /*90f0*/  LOP3.LUT R30, R49, 0xffffe000, RZ, 0xc0, !PT ;  /* 0xffffe000311e7812 */ /* 0x000fe200078ec0ff */
[----:B-1----:R1:W-:Y:S01]  /*9100*/  SYNCS.ARRIVE.TRANS64.RED.A1T0 RZ, [R86+URZ], RZ ;  /* 0x000000ff56ff79a7 */ /* 0x0023e200081004ff */
[----:B------:R-:W-:Y:S02]  /*9110*/  LOP3.LUT R33, R50, 0xffffe000, RZ, 0xc0, !PT ;  /* 0xffffe00032217812 */ /* 0x000fe400078ec0ff */
[----:B------:R-:W-:Y:S02]  /*9120*/  LOP3.LUT R32, R51, 0xffffe000, RZ, 0xc0, !PT ;  /* 0xffffe00033207812 */ /* 0x000fe400078ec0ff */
[----:B------:R-:W-:Y:S02]  /*9130*/  LOP3.LUT R35, R44, 0xffffe000, RZ, 0xc0, !PT ;  /* 0xffffe0002c237812 */ /* 0x000fe400078ec0ff */
[----:B------:R-:W-:Y:S02]  /*9140*/  LOP3.LUT R34, R45, 0xffffe000, RZ, 0xc0, !PT ;  /* 0xffffe0002d227812 */ /* 0x000fe400078ec0ff */
[----:B------:R-:W-:Y:S02]  /*9150*/  LOP3.LUT R37, R46, 0xffffe000, RZ, 0xc0, !PT ;  /* 0xffffe0002e257812 */ /* 0x000fe400078ec0ff */
[----:B------:R-:W-:Y:S01]  /*9160*/  LOP3.LUT R36, R47, 0xffffe000, RZ, 0xc0, !PT ;  /* 0xffffe0002f247812 */ /* 0x000fe200078ec0ff */
[C---:B------:R-:W-:Y:S01]  /*9170*/  FMUL R4, R24.reuse, R4 ;  /* 0x0000000418047220 */ /* 0x040fe20000400000 */
[C---:B------:R-:W-:Y:S01]  /*9180*/  FMUL R5, R24.reuse, R5 ;  /* 0x0000000518057220 */ /* 0x040fe20000400000 */
[C---:B------:R-:W-:Y:S01]  /*9190*/  FMUL R6, R24.reuse, R6 ;  /* 0x0000000618067220 */ /* 0x040fe20000400000 */
[C---:B------:R-:W-:Y:S01]  /*91a0*/  FMUL R7, R24.reuse, R7 ;  /* 0x0000000718077220 */ /* 0x040fe20000400000 */
[C---:B------:R-:W-:Y:S01]  /*91b0*/  FFMA R4, R27.reuse, R0, R4 ;  /* 0x000000001b047223 */ /* 0x040fe20000000004 */
[C---:B------:R-:W-:Y:S01]  /*91c0*/  FFMA R5, R27.reuse, R2, R5 ;  /* 0x000000021b057223 */ /* 0x040fe20000000005 */
[C---:B------:R-:W-:Y:S01]  /*91d0*/  FFMA R6, R27.reuse, R3, R6 ;  /* 0x000000031b067223 */ /* 0x040fe20000000006 */
[C---:B------:R-:W-:Y:S01]  /*91e0*/  FFMA R7, R27.reuse, R20, R7 ;  /* 0x000000141b077223 */ /* 0x040fe20000000007 */
[C---:B------:R-:W-:Y:S01]  /*91f0*/  FMUL R8, R24.reuse, R8 ;  /* 0x0000000818087220 */ /* 0x040fe20000400000 */
[C---:B------:R-:W-:Y:S01]  /*9200*/  FMUL R9, R24.reuse, R9 ;  /* 0x0000000918097220 */ /* 0x040fe20000400000 */
[C---:B------:R-:W-:Y:S01]  /*9210*/  FMUL R10, R24.reuse, R10 ;  /* 0x0000000a180a7220 */ /* 0x040fe20000400000 */
[C---:B------:R-:W-:Y:S01]  /*9220*/  FMUL R11, R24.reuse, R11 ;  /* 0x0000000b180b7220 */ /* 0x040fe20000400000 */
[----:B------:R-:W-:Y:S01]  /*9230*/  F2FP.TF32.F32.PACK_B R4, R4 ;  /* 0x00000004ff04723e */ /* 0x000fe200024050ff */
[C---:B------:R-:W-:Y:S01]  /*9240*/  FFMA R8, R27.reuse, R21, R8 ;  /* 0x000000151b087223 */ /* 0x040fe20000000008 */
[----:B------:R-:W-:Y:S01]  /*9250*/  F2FP.TF32.F32.PACK_B R5, R5 ;  /* 0x00000005ff05723e */ /* 0x000fe200024050ff */
[C---:B------:R-:W-:Y:S01]  /*9260*/  FFMA R9, R27.reuse, R26, R9 ;  /* 0x0000001a1b097223 */ /* 0x040fe20000000009 */
[----:B------:R-:W-:Y:S01]  /*9270*/  F2FP.TF32.F32.PACK_B R6, R6 ;  /* 0x00000006ff06723e */ /* 0x000fe200024050ff */
[C---:B------:R-:W-:Y:S01]  /*9280*/  FFMA R10, R27.reuse, R29, R10 ;  /* 0x0000001d1b0a7223 */ /* 0x040fe2000000000a */
[----:B------:R-:W-:Y:S01]  /*9290*/  F2FP.TF32.F32.PACK_B R7, R7 ;  /* 0x00000007ff07723e */ /* 0x000fe200024050ff */
[C---:B------:R-:W-:Y:S01]  /*92a0*/  FFMA R11, R27.reuse, R28, R11 ;  /* 0x0000001c1b0b7223 */ /* 0x040fe2000000000b */
[C---:B------:R-:W-:Y:S01]  /*92b0*/  FMUL R12, R24.reuse, R12 ;  /* 0x0000000c180c7220 */ /* 0x040fe20000400000 */
[----:B------:R-:W-:Y:S01]  /*92c0*/  F2FP.TF32.F32.PACK_B R8, R8 ;  /* 0x00000008ff08723e */ /* 0x000fe200024050ff */
[C---:B------:R-:W-:Y:S01]  /*92d0*/  FMUL R13, R24.reuse, R13 ;  /* 0x0000000d180d7220 */ /* 0x040fe20000400000 */
[----:B------:R1:W-:Y:S01]  /*92e0*/  STS.128 [R73+0x6000], R4 ;  /* 0x0060000449007388 */ /* 0x0003e20000000c00 */
        /* <DEDUP_REMOVED lines=8> */
[C---:B------:R-:W-:Y:S01]  /*9370*/  FFMA R15, R27.reuse, R32, R15 ;  /* 0x000000201b0f7223 */ /* 0x040fe2000000000f */
[C---:B------:R-:W-:Y:S01]  /*9380*/  FMUL R16, R24.reuse, R16 ;  /* 0x0000001018107220 */ /* 0x040fe20000400000 */
[----:B------:R-:W-:Y:S01]  /*9390*/  F2FP.TF32.F32.PACK_B R12, R12 ;  /* 0x0000000cff0c723e */ /* 0x000fe200024050ff */
[----:B------:R1:W-:Y:S01]  /*93a0*/  STS.128 [R72+0x6010], R8 ;  /* 0x0060100848007388 */ /* 0x0003e20000000c00 */
[C---:B------:R-:W-:Y:S01]  /*93b0*/  FMUL R17, R24.reuse, R17 ;  /* 0x0000001118117220 */ /* 0x040fe20000400000 */
[C---:B------:R-:W-:Y:S01]  /*93c0*/  FMUL R18, R24.reuse, R18 ;  /* 0x0000001218127220 */ /* 0x040fe20000400000 */
[----:B------:R-:W-:Y:S01]  /*93d0*/  FMUL R19, R24, R19 ;  /* 0x0000001318137220 */ /* 0x000fe20000400000 */
[----:B------:R-:W-:Y:S01]  /*93e0*/  F2FP.TF32.F32.PACK_B R13, R13 ;  /* 0x0000000dff0d723e */ /* 0x000fe200024050ff */
[C---:B------:R-:W-:Y:S01]  /*93f0*/  FFMA R16, R27.reuse, R35, R16 ;  /* 0x000000231b107223 */ /* 0x040fe20000000010 */
[----:B------:R-:W-:Y:S01]  /*9400*/  F2FP.TF32.F32.PACK_B R14, R14 ;  /* 0x0000000eff0e723e */ /* 0x000fe200024050ff */
[C---:B------:R-:W-:Y:S01]  /*9410*/  FFMA R17, R27.reuse, R34, R17 ;  /* 0x000000221b117223 */ /* 0x040fe20000000011 */
[----:B------:R-:W-:Y:S01]  /*9420*/  F2FP.TF32.F32.PACK_B R15, R15 ;  /* 0x0000000fff0f723e */ /* 0x000fe200024050ff */
[C---:B------:R-:W-:Y:S01]  /*9430*/  FFMA R18, R27.reuse, R37, R18 ;  /* 0x000000251b127223 */ /* 0x040fe20000000012 */
[----:B------:R-:W-:Y:S01]  /*9440*/  FFMA R19, R27, R36, R19 ;  /* 0x000000241b137223 */ /* 0x000fe20000000013 */
[----:B------:R-:W-:Y:S02]  /*9450*/  F2FP.TF32.F32.PACK_B R16, R16 ;  /* 0x00000010ff10723e */ /* 0x000fe400024050ff */
        /* <DEDUP_REMOVED lines=23> */
[----:B---3--:R-:W-:Y:S01]  /*95d0*/  UMOV UR8, UR6 ;  /* 0x0000000600087c82 */ /* 0x008fe20008000000 */
[----:B------:R-:W-:Y:S02]  /*95e0*/  UMOV UR9, UR7 ;  /* 0x0000000700097c82 */ /* 0x000fe40008000000 */
[----:B------:R3:W-:Y:S01]  /*95f0*/  UTMASTG.4D.IM2COL [UR8], [UR4] ;  /* 0x00000008040073b5 */ /* 0x0007e20008058000 */
[----:B------:R0:W-:Y:S01]  /*9600*/  UTMACMDFLUSH ;  /* 0x00000000000079b7 */ /* 0x0001e20000000000 */
[----:B---3--:R-:W-:Y:S04]  /*9610*/  DEPBAR.LE SB0, 0x1 ;  /* 0x000080400000791a */ /* 0x008fe80000000000 */
.L_x_144:
[----:B------:R-:W-:Y:S05]  /*9620*/  BSYNC.RECONVERGENT B0 ;  /* 0x0000000000007941 */ /* 0x000fea0003800200 */
.L_x_143:
[----:B------:R-:W-:Y:S01]  /*9630*/  BAR.SYNC.DEFER_BLOCKING 0x1, 0x80 ;  /* 0x0042000000007b1d */ /* 0x000fe20000010000 */
[----:B------:R-:W-:Y:S01]  /*9640*/  UISETP.NE.AND UP0, UPT, UR49, -0x4, UPT ;  /* 0xfffffffc3100788c */ /* 0x000fe2000bf05270 */
[----:B------:R-:W-:Y:S08]  /*9650*/  IADD3 R0, PT, PT, R22, 0x1, RZ ;  /* 0x0000000116007810 */ /* 0x000ff00007ffe0ff */
[----:B------:R-:W-:Y:S05]  /*9660*/  BRA.U !UP0, `(.L_x_145) ;  /* 0x0000000108247547 */ /* 0x000fea000b800000 */
[----:B------:R-:W-:Y:S01]  /*9670*/  ISETP.NE.AND P0, PT, R84, RZ, PT ;  /* 0x000000ff5400720c */ /* 0x000fe20003f05270 */
[----:B------:R-:W-:Y:S01]  /*9680*/  IMAD.U32 R2, RZ, RZ, UR47 ;  /* 0x0000002fff027e24 */ /* 0x000fe2000f8e00ff */
[----:B------:R-:W-:Y:S04]  /*9690*/  UIADD3 UR4, UPT, UPT, UR47, 0x1, URZ ;  /* 0x000000012f047890 */ /* 0x000fe8000fffe0ff */
[----:B------:R-:W-:Y:S04]  /*96a0*/  UISETP.NE.AND UP0, UPT, UR4, 0x4, UPT ;  /* 0x000000040400788c */ /* 0x000fe8000bf05270 */
[----:B------:R-:W-:Y:S03]  /*96b0*/  USEL UR47, UR4, URZ, UP0 ;  /* 0x000000ff042f7287 */ /* 0x000fe60008000000 */
[----:B------:R-:W-:Y:S05]  /*96c0*/  @P0 LEA R2, R2, UR44, 0x3 ;  /* 0x0000002c02020c11 */ /* 0x000fea000f8e18ff */
[----:B------:R-:W-:Y:S05]  /*96d0*/  @P0 VIADD R3, R2, 0xe0 ;  /* 0x000000e002030836 */ /* 0x000fea0000000000 */
[----:B------:R-:W-:Y:S04]  /*96e0*/  @P0 PRMT R3, R90, 0x654, R3 ;  /* 0x000006545a030816 */ /* 0x000fe80000000003 */
[----:B------:R3:W-:Y:S03]  /*96f0*/  @P0 SYNCS.ARRIVE.TRANS64.RED.A1T0 RZ, [R3+URZ], RZ ;  /* 0x000000ff03ff09a7 */ /* 0x0007e600081004ff */
.L_x_145:
[----:B------:R-:W-:Y:S01]  /*9700*/  R2UR UR5, R64 ;  /* 0x00000000400572ca */ /* 0x000fe200000e0000 */
[----:B------:R-:W-:Y:S01]  /*9710*/  UISETP.NE.AND UP0, UPT, UR58, URZ, UPT ;  /* 0x000000ff3a00728c */ /* 0x000fe2000bf05270 */
[----:B------:R-:W-:Y:S01]  /*9720*/  R2UR UR4, R65 ;  /* 0x00000000410472ca */ /* 0x000fe200000e0000 */
[----:B------:R-:W-:Y:S01]  /*9730*/  UIADD3 UR49, UPT, UPT, UR49, 0x4, URZ ;  /* 0x0000000431317890 */ /* 0x000fe2000fffe0ff */
[----:B------:R-:W-:Y:S01]  /*9740*/  ISETP.NE.AND P0, PT, R0, 0x2, PT ;  /* 0x000000020000780c */ /* 0x000fe20003f05270 */
[----:B------:R-:W-:Y:S01]  /*9750*/  UMOV UR48, UR59 ;  /* 0x0000003b00307c82 */ /* 0x000fe20008000000 */
[----:B------:R-:W-:Y:S02]  /*9760*/  LOP3.LUT R68, R68, 0x1, RZ, 0x3c, !PT ;  /* 0x0000000144447812 */ /* 0x000fe400078e3cff */
[----:B------:R-:W-:Y:S02]  /*9770*/  SEL R2, RZ, 0x1, P0 ;  /* 0x00000001ff027807 */ /* 0x000fe40000000000 */
[----:B------:R-:W-:Y:S02]  /*9780*/  SEL R22, R0, RZ, P0 ;  /* 0x000000ff00167207 */ /* 0x000fe40000000000 */
[----:B------:R-:W-:Y:S01]  /*9790*/  LOP3.LUT R69, R69, R2, RZ, 0x3c, !PT ;  /* 0x0000000245457212 */ /* 0x000fe200078e3cff */
[----:B------:R-:W-:Y:S02]  /*97a0*/  UIADD3 UR20, UPT, UPT, UR36, UR5, URZ ;  /* 0x0000000524147290 */ /* 0x000fe4000fffe0ff */
[----:B------:R-:W-:Y:S01]  /*97b0*/  UIADD3 UR45, UPT, UPT, UR37, UR4, URZ ;  /* 0x00000004252d7290 */ /* 0x000fe2000fffe0ff */
[----:B------:R-:W-:Y:S11]  /*97c0*/  BRA.U UP0, `(.L_x_146) ;  /* 0xffffffc9004c7547 */ /* 0x000ff6000b83ffff */
[----:B------:R-:W-:-:S13]  /*97d0*/  R2UR UR4, R66 ;  /* 0x00000000420472ca */ /* 0x000fda00000e0000 */
[----:B------:R-:W-:-:S09]  /*97e0*/  UISETP.NE.AND UP0, UPT, UR4, URZ, UPT ;  /* 0x000000ff0400728c */ /* 0x000fd2000bf05270 */
[----:B------:R-:W-:Y:S05]  /*97f0*/  BRA.U !UP0, `(.L_x_147) ;  /* 0x0000000108487547 */ /* 0x000fea000b800000 */
[----:B------:R-:W4:Y:S02]  /*9800*/  LDCU.64 UR4, c[0x0][0x890] ;  /* 0x00011200ff0477ac */ /* 0x000f240008000a00 */
[----:B----4-:R-:W-:-:S04]  /*9810*/  UISETP.NE.U32.AND UP0, UPT, UR4, URZ, UPT ;  /* 0x000000ff0400728c */ /* 0x010fc8000bf05070 */
[----:B------:R-:W-:-:S09]  /*9820*/  UISETP.NE.AND.EX UP0, UPT, UR5, URZ, UPT, UP0 ;  /* 0x000000ff0500728c */ /* 0x000fd2000bf05300 */
[----:B------:R-:W-:Y:S05]  /*9830*/  BRA.U UP0, `(.L_x_148) ;  /* 0x00000001000c7547 */ /* 0x000fea000b800000 */
[----:B------:R-:W-:-:S13]  /*9840*/  FSETP.NEU.AND P0, PT, R27, RZ, PT ;  /* 0x000000ff1b00720b */ /* 0x000fda0003f0d000 */
[----:B------:R-:W-:Y:S05]  /*9850*/  @!P0 EXIT ;  /* 0x000000000000894d */ /* 0x000fea0003800000 */
[----:B------:R-:W-:Y:S05]  /*9860*/  BRA `(.L_x_147) ;  /* 0x00000000002c7947 */ /* 0x000fea0003800000 */
.L_x_148:
[----:B------:R-:W-:Y:S01]  /*9870*/  ISETP.NE.AND P0, PT, R83, RZ, PT ;  /* 0x000000ff5300720c */ /* 0x000fe20003f05270 */
[----:B------:R-:W-:-:S12]  /*9880*/  BSSY.RECONVERGENT B0, `(.L_x_147) ;  /* 0x0000009000007945 */ /* 0x000fd80003800200 */
[----:B------:R-:W-:Y:S05]  /*9890*/  @P0 BRA `(.L_x_149) ;  /* 0x0000000000140947 */ /* 0x000fea0003800000 */
[----:B------:R-:W4:Y:S02]  /*98a0*/  LDCU.64 UR4, c[0x0][0x888] ;  /* 0x00011100ff0477ac */ /* 0x000f240008000a00 */
[----:B----4-:R-:W-:-:S04]  /*98b0*/  ISETP.NE.U32.AND P0, PT, RZ, UR4, PT ;  /* 0x00000004ff007c0c */ /* 0x010fc8000bf05070 */
[----:B------:R-:W-:-:S13]  /*98c0*/  ISETP.NE.AND.EX P0, PT, RZ, UR5, PT, P0 ;  /* 0x00000005ff007c0c */ /* 0x000fda000bf05300 */
[----:B------:R-:W-:Y:S05]  /*98d0*/  @!P0 EXIT ;  /* 0x000000000000894d */ /* 0x000fea0003800000 */
[----:B------:R-:W-:Y:S05]  /*98e0*/  BRA `(.L_x_150) ;  /* 0x0000000000087947 */ /* 0x000fea0003800000 */
.L_x_149:
[----:B------:R-:W-:-:S13]  /*98f0*/  FSETP.NEU.AND P0, PT, R27, RZ, PT ;  /* 0x000000ff1b00720b */ /* 0x000fda0003f0d000 */
[----:B------:R-:W-:Y:S05]  /*9900*/  @!P0 EXIT ;  /* 0x000000000000894d */ /* 0x000fea0003800000 */
.L_x_150:
[----:B------:R-:W-:Y:S05]  /*9910*/  BSYNC.RECONVERGENT B0 ;  /* 0x0000000000007941 */ /* 0x000fea0003800200 */
.L_x_147:
[----:B------:R-:W4:Y:S01]  /*9920*/  S2UR UR5, SR_CgaCtaId ;  /* 0x00000000000579c3 */ /* 0x000f220000008800 */
[----:B------:R-:W-:Y:S01]  /*9930*/  ULEA UR4, UR47, UR44, 0x3 ;  /* 0x0000002c2f047291 */ /* 0x000fe2000f8e18ff */
[----:B------:R-:W-:-:S04]  /*9940*/  DEPBAR.LE SB0, 0x0 ;  /* 0x000080000000791a */ /* 0x000fc80000000000 */
[----:B------:R-:W-:-:S04]  /*9950*/  UIADD3 UR4, UPT, UPT, UR4, 0xe0, URZ ;  /* 0x000000e004047890 */ /* 0x000fc8000fffe0ff */
[----:B----4-:R-:W-:-:S09]  /*9960*/  UPRMT UR4, UR5, 0x654, UR4 ;  /* 0x0000065405047896 */ /* 0x010fd20008000004 */
[----:B------:R-:W-:Y:S01]  /*9970*/  SYNCS.ARRIVE.TRANS64.RED.A1T0 RZ, [UR4], RZ ;  /* 0x000000ffffff79a7 */ /* 0x000fe20008100404 */
[----:B------:R-:W-:Y:S05]  /*9980*/  EXIT ;  /* 0x000000000000794d */ /* 0x000fea0003800000 */
.L_x_25:
[----:B------:R-:W-:Y:S07]  /*9990*/  MOV R0, UR9 ;  /* 0x0000000900007c02 */ /* 0x000fee0008000f00 */
.L_x_151:
[----:B-1----:R1:W2:Y:S02]  /*99a0*/  SYNCS.PHASECHK.TRANS64.TRYWAIT P0, [R0+URZ+0x60], R5 ;  /* 0x00006005000075a7 */ /* 0x0022a400080011ff */
[----:B--2---:R-:W-:Y:S05]  /*99b0*/  @!P0 NANOSLEEP.SYNCS 0x989680 ;  /* 0x009896800000895d */ /* 0x004fea0003900000 */
[----:B------:R-:W2:Y:S02]  /*99c0*/  @!P0 SYNCS.PHASECHK.TRANS64 P0, [R0+URZ+0x60], R5 ;  /* 0x00006005000085a7 */ /* 0x000ea400080010ff */
[----:B--2---:R-:W-:Y:S05]  /*99d0*/  @!P0 BRA `(.L_x_151) ;  /* 0xfffffffc00f08947 */ /* 0x004fea000383ffff */
[----:B------:R-:W-:Y:S05]  /*99e0*/  BRA `(.L_x_24) ;  /* 0xffffff8000887947 */ /* 0x000fea000383ffff */
.L_x_32:
[----:B------:R-:W-:Y:S07]  /*99f0*/  MOV R0, UR9 ;  /* 0x0000000900007c02 */ /* 0x000fee0008000f00 */
.L_x_152:
[----:B-1----:R1:W2:Y:S02]  /*9a00*/  SYNCS.PHASECHK.TRANS64.TRYWAIT P0, [R0+URZ+0x60], R5 ;  /* 0x00006005000075a7 */ /* 0x0022a400080011ff */
[----:B--2---:R-:W-:Y:S05]  /*9a10*/  @!P0 NANOSLEEP.SYNCS 0x989680 ;  /* 0x009896800000895d */ /* 0x004fea0003900000 */
[----:B------:R-:W2:Y:S02]  /*9a20*/  @!P0 SYNCS.PHASECHK.TRANS64 P0, [R0+URZ+0x60], R5 ;  /* 0x00006005000085a7 */ /* 0x000ea400080010ff */
[----:B--2---:R-:W-:Y:S05]  /*9a30*/  @!P0 BRA `(.L_x_152) ;  /* 0xfffffffc00f08947 */ /* 0x004fea000383ffff */
[----:B------:R-:W-:Y:S05]  /*9a40*/  BRA `(.L_x_31) ;  /* 0xffffff8400e07947 */ /* 0x000fea000383ffff */
.L_x_37:
[----:B------:R-:W-:-:S07]  /*9a50*/  MOV R0, UR31 ;  /* 0x0000001f00007c02 */ /* 0x000fce0008000f00 */
.L_x_153:
[----:B-1----:R1:W2:Y:S02]  /*9a60*/  SYNCS.PHASECHK.TRANS64.TRYWAIT P0, [R0+URZ+0x110], R3 ;  /* 0x00011003000075a7 */ /* 0x0022a400080011ff */
[----:B--2---:R-:W-:Y:S05]  /*9a70*/  @!P0 NANOSLEEP.SYNCS 0x989680 ;  /* 0x009896800000895d */ /* 0x004fea0003900000 */
[----:B------:R-:W2:Y:S02]  /*9a80*/  @!P0 SYNCS.PHASECHK.TRANS64 P0, [R0+URZ+0x110], R3 ;  /* 0x00011003000085a7 */ /* 0x000ea400080010ff */
[----:B--2---:R-:W-:Y:S05]  /*9a90*/  @!P0 BRA `(.L_x_153) ;  /* 0xfffffffc00f08947 */ /* 0x004fea000383ffff */
[----:B------:R-:W-:Y:S05]  /*9aa0*/  BRA `(.L_x_154) ;  /* 0xffffff8800a87947 */ /* 0x000fea000383ffff */
.L_x_41:
[----:B------:R-:W-:-:S07]  /*9ab0*/  MOV R0, UR4 ;  /* 0x0000000400007c02 */ /* 0x000fce0008000f00 */
.L_x_155:
[----:B-1----:R1:W2:Y:S02]  /*9ac0*/  SYNCS.PHASECHK.TRANS64.TRYWAIT P0, [R0+URZ], R3 ;  /* 0x00000003000075a7 */ /* 0x0022a400080011ff */
[----:B--2---:R-:W-:Y:S05]  /*9ad0*/  @!P0 NANOSLEEP.SYNCS 0x989680 ;  /* 0x009896800000895d */ /* 0x004fea0003900000 */
[----:B------:R-:W2:Y:S02]  /*9ae0*/  @!P0 SYNCS.PHASECHK.TRANS64 P0, [R0+URZ], R3 ;  /* 0x00000003000085a7 */ /* 0x000ea400080010ff */
[----:B--2---:R-:W-:Y:S05]  /*9af0*/  @!P0 BRA `(.L_x_155) ;  /* 0xfffffffc00f08947 */ /* 0x004fea000383ffff */
[----:B------:R-:W-:Y:S05]  /*9b00*/  BRA `(.L_x_156) ;  /* 0xffffff9000407947 */ /* 0x000fea000383ffff */
.L_x_42:
[----:B------:R-:W-:-:S07]  /*9b10*/  MOV R0, UR5 ;  /* 0x0000000500007c02 */ /* 0x000fce0008000f00 */
.L_x_157:
[----:B-1----:R1:W2:Y:S02]  /*9b20*/  SYNCS.PHASECHK.TRANS64.TRYWAIT P0, [R0+URZ], R3 ;  /* 0x00000003000075a7 */ /* 0x0022a400080011ff */
[----:B--2---:R-:W-:Y:S05]  /*9b30*/  @!P0 NANOSLEEP.SYNCS 0x989680 ;  /* 0x009896800000895d */ /* 0x004fea0003900000 */
[----:B------:R-:W2:Y:S02]  /*9b40*/  @!P0 SYNCS.PHASECHK.TRANS64 P0, [R0+URZ], R3 ;  /* 0x00000003000085a7 */ /* 0x000ea400080010ff */
[----:B--2---:R-:W-:Y:S05]  /*9b50*/  @!P0 BRA `(.L_x_157) ;  /* 0xfffffffc00f08947 */ /* 0x004fea000383ffff */
[----:B------:R-:W-:Y:S05]  /*9b60*/  BRA `(.L_x_158) ;  /* 0xffffff9000507947 */ /* 0x000fea000383ffff */
.L_x_43:
[----:B------:R-:W-:-:S07]  /*9b70*/  MOV R0, UR5 ;  /* 0x0000000500007c02 */ /* 0x000fce0008000f00 */
.L_x_159:
[----:B-1----:R1:W2:Y:S02]  /*9b80*/  SYNCS.PHASECHK.TRANS64.TRYWAIT P0, [R0+URZ], R3 ;  /* 0x00000003000075a7 */ /* 0x0022a400080011ff */
[----:B--2---:R-:W-:Y:S05]  /*9b90*/  @!P0 NANOSLEEP.SYNCS 0x989680 ;  /* 0x009896800000895d */ /* 0x004fea0003900000 */
[----:B------:R-:W2:Y:S02]  /*9ba0*/  @!P0 SYNCS.PHASECHK.TRANS64 P0, [R0+URZ], R3 ;  /* 0x00000003000085a7 */ /* 0x000ea400080010ff */
[----:B--2---:R-:W-:Y:S05]  /*9bb0*/  @!P0 BRA `(.L_x_159) ;  /* 0xfffffffc00f08947 */ /* 0x004fea000383ffff */
[----:B------:R-:W-:Y:S05]  /*9bc0*/  BRA `(.L_x_160) ;  /* 0xffffff9000607947 */ /* 0x000fea000383ffff */
.L_x_44:
[----:B------:R-:W-:-:S07]  /*9bd0*/  MOV R0, UR5 ;  /* 0x0000000500007c02 */ /* 0x000fce0008000f00 */
.L_x_161:
[----:B-1----:R1:W2:Y:S02]  /*9be0*/  SYNCS.PHASECHK.TRANS64.TRYWAIT P0, [R0+URZ], R3 ;  /* 0x00000003000075a7 */ /* 0x0022a400080011ff */
[----:B--2---:R-:W-:Y:S05]  /*9bf0*/  @!P0 NANOSLEEP.SYNCS 0x989680 ;  /* 0x009896800000895d */ /* 0x004fea0003900000 */
[----:B------:R-:W2:Y:S02]  /*9c00*/  @!P0 SYNCS.PHASECHK.TRANS64 P0, [R0+URZ], R3 ;  /* 0x00000003000085a7 */ /* 0x000ea400080010ff */
[----:B--2---:R-:W-:Y:S05]  /*9c10*/  @!P0 BRA `(.L_x_161) ;  /* 0xfffffffc00f08947 */ /* 0x004fea000383ffff */
[----:B------:R-:W-:Y:S05]  /*9c20*/  BRA `(.L_x_162) ;  /* 0xffffff9000707947 */ /* 0x000fea000383ffff */
.L_x_45:
[----:B------:R-:W-:-:S07]  /*9c30*/  MOV R0, UR5 ;  /* 0x0000000500007c02 */ /* 0x000fce0008000f00 */
.L_x_163:
[----:B-1----:R1:W2:Y:S02]  /*9c40*/  SYNCS.PHASECHK.TRANS64.TRYWAIT P0, [R0+URZ], R3 ;  /* 0x00000003000075a7 */ /* 0x0022a400080011ff */
[----:B--2---:R-:W-:Y:S05]  /*9c50*/  @!P0 NANOSLEEP.SYNCS 0x989680 ;  /* 0x009896800000895d */ /* 0x004fea0003900000 */
[----:B------:R-:W2:Y:S02]  /*9c60*/  @!P0 SYNCS.PHASECHK.TRANS64 P0, [R0+URZ], R3 ;  /* 0x00000003000085a7 */ /* 0x000ea400080010ff */
[----:B--2---:R-:W-:Y:S05]  /*9c70*/  @!P0 BRA `(.L_x_163) ;  /* 0xfffffffc00f08947 */ /* 0x004fea000383ffff */
[----:B------:R-:W-:Y:S05]  /*9c80*/  BRA `(.L_x_164) ;  /* 0xffffff9000807947 */ /* 0x000fea000383ffff */
.L_x_46:
[----:B------:R-:W-:-:S07]  /*9c90*/  MOV R0, UR5 ;  /* 0x0000000500007c02 */ /* 0x000fce0008000f00 */
.L_x_165:
[----:B-1----:R1:W2:Y:S02]  /*9ca0*/  SYNCS.PHASECHK.TRANS64.TRYWAIT P0, [R0+URZ], R3 ;  /* 0x00000003000075a7 */ /* 0x0022a400080011ff */
[----:B--2---:R-:W-:Y:S05]  /*9cb0*/  @!P0 NANOSLEEP.SYNCS 0x989680 ;  /* 0x009896800000895d */ /* 0x004fea0003900000 */
[----:B------:R-:W2:Y:S02]  /*9cc0*/  @!P0 SYNCS.PHASECHK.TRANS64 P0, [R0+URZ], R3 ;  /* 0x00000003000085a7 */ /* 0x000ea400080010ff */
[----:B--2---:R-:W-:Y:S05]  /*9cd0*/  @!P0 BRA `(.L_x_165) ;  /* 0xfffffffc00f08947 */ /* 0x004fea000383ffff */
[----:B------:R-:W-:Y:S05]  /*9ce0*/  BRA `(.L_x_166) ;  /* 0xffffff9000907947 */ /* 0x000fea000383ffff */
.L_x_47:
[----:B------:R-:W-:-:S07]  /*9cf0*/  MOV R0, UR5 ;  /* 0x0000000500007c02 */ /* 0x000fce0008000f00 */
.L_x_167:
[----:B-1----:R1:W2:Y:S02]  /*9d00*/  SYNCS.PHASECHK.TRANS64.TRYWAIT P0, [R0+URZ], R3 ;  /* 0x00000003000075a7 */ /* 0x0022a400080011ff */
[----:B--2---:R-:W-:Y:S05]  /*9d10*/  @!P0 NANOSLEEP.SYNCS 0x989680 ;  /* 0x009896800000895d */ /* 0x004fea0003900000 */
[----:B------:R-:W2:Y:S02]  /*9d20*/  @!P0 SYNCS.PHASECHK.TRANS64 P0, [R0+URZ], R3 ;  /* 0x00000003000085a7 */ /* 0x000ea400080010ff */
[----:B--2---:R-:W-:Y:S05]  /*9d30*/  @!P0 BRA `(.L_x_167) ;  /* 0xfffffffc00f08947 */ /* 0x004fea000383ffff */
[----:B------:R-:W-:Y:S05]  /*9d40*/  BRA `(.L_x_168) ;  /* 0xffffff9000a07947 */ /* 0x000fea000383ffff */
.L_x_48:
[----:B------:R-:W-:-:S07]  /*9d50*/  MOV R0, UR5 ;  /* 0x0000000500007c02 */ /* 0x000fce0008000f00 */
.L_x_169:
[----:B-1----:R1:W2:Y:S02]  /*9d60*/  SYNCS.PHASECHK.TRANS64.TRYWAIT P0, [R0+URZ], R3 ;  /* 0x00000003000075a7 */ /* 0x0022a400080011ff */
[----:B--2---:R-:W-:Y:S05]  /*9d70*/  @!P0 NANOSLEEP.SYNCS 0x989680 ;  /* 0x009896800000895d */ /* 0x004fea0003900000 */
[----:B------:R-:W2:Y:S02]  /*9d80*/  @!P0 SYNCS.PHASECHK.TRANS64 P0, [R0+URZ], R3 ;  /* 0x00000003000085a7 */ /* 0x000ea400080010ff */
[----:B--2---:R-:W-:Y:S05]  /*9d90*/  @!P0 BRA `(.L_x_169) ;  /* 0xfffffffc00f08947 */ /* 0x004fea000383ffff */
[----:B------:R-:W-:Y:S05]  /*9da0*/  BRA `(.L_x_170) ;  /* 0xffffff9000b07947 */ /* 0x000fea000383ffff */
.L_x_49:
[----:B------:R-:W-:-:S07]  /*9db0*/  MOV R0, UR5 ;  /* 0x0000000500007c02 */ /* 0x000fce0008000f00 */
.L_x_171:
[----:B-1----:R1:W2:Y:S02]  /*9dc0*/  SYNCS.PHASECHK.TRANS64.TRYWAIT P0, [R0+URZ], R3 ;  /* 0x00000003000075a7 */ /* 0x0022a400080011ff */
[----:B--2---:R-:W-:Y:S05]  /*9dd0*/  @!P0 NANOSLEEP.SYNCS 0x989680 ;  /* 0x009896800000895d */ /* 0x004fea0003900000 */
[----:B------:R-:W2:Y:S02]  /*9de0*/  @!P0 SYNCS.PHASECHK.TRANS64 P0, [R0+URZ], R3 ;  /* 0x00000003000085a7 */ /* 0x000ea400080010ff */
[----:B--2---:R-:W-:Y:S05]  /*9df0*/  @!P0 BRA `(.L_x_171) ;  /* 0xfffffffc00f08947 */ /* 0x004fea000383ffff */
[----:B------:R-:W-:Y:S05]  /*9e00*/  BRA `(.L_x_172) ;  /* 0xffffff9000c07947 */ /* 0x000fea000383ffff */
.L_x_50:
[----:B------:R-:W-:-:S07]  /*9e10*/  MOV R0, UR5 ;  /* 0x0000000500007c02 */ /* 0x000fce0008000f00 */
.L_x_173:
[----:B-1----:R1:W2:Y:S02]  /*9e20*/  SYNCS.PHASECHK.TRANS64.TRYWAIT P0, [R0+URZ], R3 ;  /* 0x00000003000075a7 */ /* 0x0022a400080011ff */
[----:B--2---:R-:W-:Y:S05]  /*9e30*/  @!P0 NANOSLEEP.SYNCS 0x989680 ;  /* 0x009896800000895d */ /* 0x004fea0003900000 */
[----:B------:R-:W2:Y:S02]  /*9e40*/  @!P0 SYNCS.PHASECHK.TRANS64 P0, [R0+URZ], R3 ;  /* 0x00000003000085a7 */ /* 0x000ea400080010ff */
[----:B--2---:R-:W-:Y:S05]  /*9e50*/  @!P0 BRA `(.L_x_173) ;  /* 0xfffffffc00f08947 */ /* 0x004fea000383ffff */
[----:B------:R-:W-:Y:S05]  /*9e60*/  BRA `(.L_x_174) ;  /* 0xffffff9000d07947 */ /* 0x000fea000383ffff */
.L_x_51:
[----:B------:R-:W-:-:S07]  /*9e70*/  MOV R0, UR5 ;  /* 0x0000000500007c02 */ /* 0x000fce0008000f00 */
.L_x_175:
[----:B-1----:R1:W2:Y:S02]  /*9e80*/  SYNCS.PHASECHK.TRANS64.TRYWAIT P0, [R0+URZ], R3 ;  /* 0x00000003000075a7 */ /* 0x0022a400080011ff */
[----:B--2---:R-:W-:Y:S05]  /*9e90*/  @!P0 NANOSLEEP.SYNCS 0x989680 ;  /* 0x009896800000895d */ /* 0x004fea0003900000 */
[----:B------:R-:W2:Y:S02]  /*9ea0*/  @!P0 SYNCS.PHASECHK.TRANS64 P0, [R0+URZ], R3 ;  /* 0x00000003000085a7 */ /* 0x000ea400080010ff */
[----:B--2---:R-:W-:Y:S05]  /*9eb0*/  @!P0 BRA `(.L_x_175) ;  /* 0xfffffffc00f08947 */ /* 0x004fea000383ffff */
[----:B------:R-:W-:Y:S05]  /*9ec0*/  BRA `(.L_x_176) ;  /* 0xffffff9000e07947 */ /* 0x000fea000383ffff */
.L_x_54:
[----:B------:R-:W-:-:S07]  /*9ed0*/  MOV R4, UR4 ;  /* 0x0000000400047c02 */ /* 0x000fce0008000f00 */
.L_x_177:
[----:B--2---:R2:W3:Y:S02]  /*9ee0*/  SYNCS.PHASECHK.TRANS64.TRYWAIT P1, [R4+URZ+0x118], R7 ;  /* 0x00011807040075a7 */ /* 0x0044e400080211ff */
[----:B---3--:R-:W-:Y:S05]  /*9ef0*/  @!P1 NANOSLEEP.SYNCS 0x989680 ;  /* 0x009896800000995d */ /* 0x008fea0003900000 */
[----:B------:R-:W3:Y:S02]  /*9f00*/  @!P1 SYNCS.PHASECHK.TRANS64 P1, [R4+URZ+0x118], R7 ;  /* 0x00011807040095a7 */ /* 0x000ee400080210ff */
[----:B---3--:R-:W-:Y:S05]  /*9f10*/  @!P1 BRA `(.L_x_177) ;  /* 0xfffffffc00f09947 */ /* 0x008fea000383ffff */
[----:B------:R-:W-:Y:S05]  /*9f20*/  BRA `(.L_x_178) ;  /* 0xffffff9400507947 */ /* 0x000fea000383ffff */
.L_x_55:
[----:B--2---:R-:W-:-:S07]  /*9f30*/  MOV R4, UR4 ;  /* 0x0000000400047c02 */ /* 0x004fce0008000f00 */
.L_x_179:
[----:B--2---:R2:W3:Y:S02]  /*9f40*/  SYNCS.PHASECHK.TRANS64.TRYWAIT P1, [R4+URZ+0x110], R5 ;  /* 0x00011005040075a7 */ /* 0x0044e400080211ff */
[----:B---3--:R-:W-:Y:S05]  /*9f50*/  @!P1 NANOSLEEP.SYNCS 0x989680 ;  /* 0x009896800000995d */ /* 0x008fea0003900000 */
[----:B------:R-:W3:Y:S02]  /*9f60*/  @!P1 SYNCS.PHASECHK.TRANS64 P1, [R4+URZ+0x110], R5 ;  /* 0x00011005040095a7 */ /* 0x000ee400080210ff */
[----:B---3--:R-:W-:Y:S05]  /*9f70*/  @!P1 BRA `(.L_x_179) ;  /* 0xfffffffc00f09947 */ /* 0x008fea000383ffff */
[----:B------:R-:W-:Y:S05]  /*9f80*/  BRA `(.L_x_180) ;  /* 0xffffff9400587947 */ /* 0x000fea000383ffff */
.L_x_65:
[----:B--2---:R-:W-:-:S04]  /*9f90*/  MOV R5, UR5 ;  /* 0x0000000500057c02 */ /* 0x004fc80008000f00 */
[----:B------:R2:W3:Y:S03]  /*9fa0*/  SYNCS.PHASECHK.TRANS64.TRYWAIT P0, [R5+URZ+0x8], R6 ;  /* 0x00000806050075a7 */ /* 0x0004e600080011ff */
[----:B---3--:R-:W-:Y:S05]  /*9fb0*/  @!P0 NANOSLEEP.SYNCS 0x989680 ;  /* 0x009896800000895d */ /* 0x008fea0003900000 */
[----:B------:R-:W3:Y:S02]  /*9fc0*/  @!P0 SYNCS.PHASECHK.TRANS64 P0, [R5+URZ+0x8], R6 ;  /* 0x00000806050085a7 */ /* 0x000ee400080010ff */
[----:B---3--:R-:W-:Y:S05]  /*9fd0*/  @!P0 BRA `(.L_x_65) ;  /* 0xfffffffc00ec8947 */ /* 0x008fea000383ffff */
[----:B------:R-:W-:Y:S05]  /*9fe0*/  BRA `(.L_x_64) ;  /* 0xffffff9800247947 */ /* 0x000fea000383ffff */
.L_x_67:
[----:B------:R-:W-:Y:S01]  /*9ff0*/  BSSY B0, `(.L_x_181) ;  /* 0x0000006000007945 */ /* 0x000fe20003800000 */
[----:B------:R-:W-:-:S07]  /*a000*/  MOV R15, 0xffffffff ;  /* 0xffffffff000f7802 */ /* 0x000fce0000000f00 */
[----:B-12--5:R-:W-:Y:S05]  /*a010*/  WARPSYNC.COLLECTIVE R15, `(.L_x_182) ;  /* 0x000000000f0c7348 */ /* 0x026fea0003c00000 */
[----:B------:R-:W-:Y:S02]  /*a020*/  ELECT P6, UR79, PT ;  /* 0x00000000004f782f */ /* 0x000fe400038c0000 */
[----:B------:R-:W-:Y:S01]  /*a030*/  MOV R14, UR79 ;  /* 0x0000004f000e7c02 */ /* 0x000fe20008000f00 */
[----:B-12--5:R-:W-:Y:S10]  /*a040*/  ENDCOLLECTIVE ;  /* 0x000000000000791b */ /* 0x026ff40003800000 */
.L_x_182:
[----:B------:R-:W-:Y:S05]  /*a050*/  BSYNC B0 ;  /* 0x0000000000007941 */ /* 0x000fea0003800000 */
.L_x_181:
[----:B------:R-:W-:Y:S05]  /*a060*/  BRA `(.L_x_183) ;  /* 0xffffff9800547947 */ /* 0x000fea000383ffff */
.L_x_69:
[----:B--2---:R-:W-:-:S04]  /*a070*/  MOV R3, UR5 ;  /* 0x0000000500037c02 */ /* 0x004fc80008000f00 */
[----:B------:R2:W3:Y:S03]  /*a080*/  SYNCS.PHASECHK.TRANS64.TRYWAIT P0, [R3+URZ+0x8], R4 ;  /* 0x00000804030075a7 */ /* 0x0004e600080011ff */
[----:B---3--:R-:W-:Y:S05]  /*a090*/  @!P0 NANOSLEEP.SYNCS 0x989680 ;  /* 0x009896800000895d */ /* 0x008fea0003900000 */
[----:B------:R-:W3:Y:S02]  /*a0a0*/  @!P0 SYNCS.PHASECHK.TRANS64 P0, [R3+URZ+0x8], R4 ;  /* 0x00000804030085a7 */ /* 0x000ee400080010ff */
[----:B---3--:R-:W-:Y:S05]  /*a0b0*/  @!P0 BRA `(.L_x_69) ;  /* 0xfffffffc00ec8947 */ /* 0x008fea000383ffff */
[----:B------:R-:W-:Y:S05]  /*a0c0*/  BRA `(.L_x_68) ;  /* 0xffffff9800587947 */ /* 0x000fea000383ffff */
.L_x_70:
[----:B------:R-:W-:-:S07]  /*a0d0*/  MOV R4, UR20 ;  /* 0x0000001400047c02 */ /* 0x000fce0008000f00 */
.L_x_184:
[----:B-1----:R1:W2:Y:S02]  /*a0e0*/  SYNCS.PHASECHK.TRANS64.TRYWAIT P0, [R4+URZ+0x110], R5 ;  /* 0x00011005040075a7 */ /* 0x0022a400080011ff */
[----:B--2---:R-:W-:Y:S05]  /*a0f0*/  @!P0 NANOSLEEP.SYNCS 0x989680 ;  /* 0x009896800000895d */ /* 0x004fea0003900000 */
[----:B------:R-:W2:Y:S02]  /*a100*/  @!P0 SYNCS.PHASECHK.TRANS64 P0, [R4+URZ+0x110], R5 ;  /* 0x00011005040085a7 */ /* 0x000ea400080010ff */
[----:B--2---:R-:W-:Y:S05]  /*a110*/  @!P0 BRA `(.L_x_184) ;  /* 0xfffffffc00f08947 */ /* 0x004fea000383ffff */
[----:B------:R-:W-:Y:S05]  /*a120*/  BRA `(.L_x_185) ;  /* 0xffffff9c00547947 */ /* 0x000fea000383ffff */
.L_x_72:
[----:B------:R-:W-:-:S07]  /*a130*/  MOV R4, UR25 ;  /* 0x0000001900047c02 */ /* 0x000fce0008000f00 */
.L_x_186:
[----:B-1----:R1:W2:Y:S02]  /*a140*/  SYNCS.PHASECHK.TRANS64.TRYWAIT P0, [R4+URZ+0x130], R5 ;  /* 0x00013005040075a7 */ /* 0x0022a400080011ff */
[----:B--2---:R-:W-:Y:S05]  /*a150*/  @!P0 NANOSLEEP.SYNCS 0x989680 ;  /* 0x009896800000895d */ /* 0x004fea0003900000 */
[----:B------:R-:W2:Y:S02]  /*a160*/  @!P0 SYNCS.PHASECHK.TRANS64 P0, [R4+URZ+0x130], R5 ;  /* 0x00013005040085a7 */ /* 0x000ea400080010ff */
[----:B--2---:R-:W-:Y:S05]  /*a170*/  @!P0 BRA `(.L_x_186) ;  /* 0xfffffffc00f08947 */ /* 0x004fea000383ffff */
[----:B------:R-:W-:Y:S05]  /*a180*/  BRA `(.L_x_71) ;  /* 0xffffff9c00747947 */ /* 0x000fea000383ffff */
.L_x_76:
[----:B-1----:R-:W-:Y:S07]  /*a190*/  MOV R4, UR18 ;  /* 0x0000001200047c02 */ /* 0x002fee0008000f00 */
.L_x_187:
[----:B-1----:R1:W2:Y:S02]  /*a1a0*/  SYNCS.PHASECHK.TRANS64.TRYWAIT P0, [R4+URZ], R7 ;  /* 0x00000007040075a7 */ /* 0x0022a400080011ff */
[----:B--2---:R-:W-:Y:S05]  /*a1b0*/  @!P0 NANOSLEEP.SYNCS 0x989680 ;  /* 0x009896800000895d */ /* 0x004fea0003900000 */
[----:B------:R-:W2:Y:S02]  /*a1c0*/  @!P0 SYNCS.PHASECHK.TRANS64 P0, [R4+URZ], R7 ;  /* 0x00000007040085a7 */ /* 0x000ea400080010ff */
[----:B--2---:R-:W-:Y:S05]  /*a1d0*/  @!P0 BRA `(.L_x_187) ;  /* 0xfffffffc00f08947 */ /* 0x004fea000383ffff */
[----:B------:R-:W-:Y:S05]  /*a1e0*/  BRA `(.L_x_75) ;  /* 0xffffff9c00987947 */ /* 0x000fea000383ffff */
.L_x_80:
[----:B--2---:R-:W-:-:S07]  /*a1f0*/  MOV R0, UR4 ;  /* 0x0000000400007c02 */ /* 0x004fce0008000f00 */
.L_x_188:
[----:B-1----:R1:W2:Y:S02]  /*a200*/  SYNCS.PHASECHK.TRANS64.TRYWAIT P0, [R0+URZ], R5 ;  /* 0x00000005000075a7 */ /* 0x0022a400080011ff */
[----:B--2---:R-:W-:Y:S05]  /*a210*/  @!P0 NANOSLEEP.SYNCS 0x989680 ;  /* 0x009896800000895d */ /* 0x004fea0003900000 */
[----:B------:R-:W2:Y:S02]  /*a220*/  @!P0 SYNCS.PHASECHK.TRANS64 P0, [R0+URZ], R5 ;  /* 0x00000005000085a7 */ /* 0x000ea400080010ff */
[----:B--2---:R-:W-:Y:S05]  /*a230*/  @!P0 BRA `(.L_x_188) ;  /* 0xfffffffc00f08947 */ /* 0x004fea000383ffff */
[----:B------:R-:W-:Y:S05]  /*a240*/  BRA `(.L_x_189) ;  /* 0xffffffa000a07947 */ /* 0x000fea000383ffff */
.L_x_83:
[----:B------:R-:W-:-:S07]  /*a250*/  MOV R0, UR20 ;  /* 0x0000001400007c02 */ /* 0x000fce0008000f00 */
.L_x_190:
[----:B-1----:R1:W2:Y:S02]  /*a260*/  SYNCS.PHASECHK.TRANS64.TRYWAIT P1, [R0+URZ+0x140], R5 ;  /* 0x00014005000075a7 */ /* 0x0022a400080211ff */
[----:B--2---:R-:W-:Y:S05]  /*a270*/  @!P1 NANOSLEEP.SYNCS 0x989680 ;  /* 0x009896800000995d */ /* 0x004fea0003900000 */
[----:B------:R-:W2:Y:S02]  /*a280*/  @!P1 SYNCS.PHASECHK.TRANS64 P1, [R0+URZ+0x140], R5 ;  /* 0x00014005000095a7 */ /* 0x000ea400080210ff */
[----:B--2---:R-:W-:Y:S05]  /*a290*/  @!P1 BRA `(.L_x_190) ;  /* 0xfffffffc00f09947 */ /* 0x004fea000383ffff */
[----:B------:R-:W-:Y:S05]  /*a2a0*/  BRA `(.L_x_191) ;  /* 0xffffffa000ec7947 */ /* 0x000fea000383ffff */
.L_x_88:
[----:B------:R-:W-:Y:S07]  /*a2b0*/  MOV R2, UR31 ;  /* 0x0000001f00027c02 */ /* 0x000fee0008000f00 */
.L_x_192:
[----:B-1----:R1:W2:Y:S02]  /*a2c0*/  SYNCS.PHASECHK.TRANS64.TRYWAIT P0, [R2+URZ+0x110], R3 ;  /* 0x00011003020075a7 */ /* 0x0022a400080011ff */
[----:B--2---:R-:W-:Y:S05]  /*a2d0*/  @!P0 NANOSLEEP.SYNCS 0x989680 ;  /* 0x009896800000895d */ /* 0x004fea0003900000 */
[----:B------:R-:W2:Y:S02]  /*a2e0*/  @!P0 SYNCS.PHASECHK.TRANS64 P0, [R2+URZ+0x110], R3 ;  /* 0x00011003020085a7 */ /* 0x000ea400080010ff */
[----:B--2---:R-:W-:Y:S05]  /*a2f0*/  @!P0 BRA `(.L_x_192) ;  /* 0xfffffffc00f08947 */ /* 0x004fea000383ffff */
[----:B------:R-:W-:Y:S05]  /*a300*/  BRA `(.L_x_193) ;  /* 0xffffffa800407947 */ /* 0x000fea000383ffff */
.L_x_91:
[----:B------:R-:W-:Y:S07]  /*a310*/  MOV R2, UR31 ;  /* 0x0000001f00027c02 */ /* 0x000fee0008000f00 */
.L_x_194:
[----:B-1----:R1:W2:Y:S02]  /*a320*/  SYNCS.PHASECHK.TRANS64.TRYWAIT P2, [R2+URZ+0x108], R3 ;  /* 0x00010803020075a7 */ /* 0x0022a400080411ff */
[----:B--2---:R-:W-:Y:S05]  /*a330*/  @!P2 NANOSLEEP.SYNCS 0x989680 ;  /* 0x009896800000a95d */ /* 0x004fea0003900000 */
[----:B------:R-:W2:Y:S02]  /*a340*/  @!P2 SYNCS.PHASECHK.TRANS64 P2, [R2+URZ+0x108], R3 ;  /* 0x000108030200a5a7 */ /* 0x000ea400080410ff */
[----:B--2---:R-:W-:Y:S05]  /*a350*/  @!P2 BRA `(.L_x_194) ;  /* 0xfffffffc00f0a947 */ /* 0x004fea000383ffff */
[----:B------:R-:W-:Y:S05]  /*a360*/  BRA `(.L_x_90) ;  /* 0xffffffac00a47947 */ /* 0x000fea000383ffff */
.L_x_94:
[----:B-1----:R-:W-:Y:S07]  /*a370*/  MOV R3, UR31 ;  /* 0x0000001f00037c02 */ /* 0x002fee0008000f00 */
.L_x_195:
[----:B-1----:R1:W2:Y:S02]  /*a380*/  SYNCS.PHASECHK.TRANS64.TRYWAIT P1, [R3+URZ+0xe0], R8 ;  /* 0x0000e008030075a7 */ /* 0x0022a400080211ff */
[----:B--2---:R-:W-:Y:S05]  /*a390*/  @!P1 NANOSLEEP.SYNCS 0x989680 ;  /* 0x009896800000995d */ /* 0x004fea0003900000 */
[----:B------:R-:W2:Y:S02]  /*a3a0*/  @!P1 SYNCS.PHASECHK.TRANS64 P1, [R3+URZ+0xe0], R8 ;  /* 0x0000e008030095a7 */ /* 0x000ea400080210ff */
[----:B--2---:R-:W-:Y:S05]  /*a3b0*/  @!P1 BRA `(.L_x_195) ;  /* 0xfffffffc00f09947 */ /* 0x004fea000383ffff */
[----:B------:R-:W-:Y:S05]  /*a3c0*/  BRA `(.L_x_196) ;  /* 0xffffffb000347947 */ /* 0x000fea000383ffff */
.L_x_95:
[----:B------:R-:W-:Y:S07]  /*a3d0*/  MOV R3, UR31 ;  /* 0x0000001f00037c02 */ /* 0x000fee0008000f00 */
.L_x_197:
[----:B-1----:R1:W2:Y:S02]  /*a3e0*/  SYNCS.PHASECHK.TRANS64.TRYWAIT P1, [R3+URZ+0xe8], R8 ;  /* 0x0000e808030075a7 */ /* 0x0022a400080211ff */
[----:B--2---:R-:W-:Y:S05]  /*a3f0*/  @!P1 NANOSLEEP.SYNCS 0x989680 ;  /* 0x009896800000995d */ /* 0x004fea0003900000 */
[----:B------:R-:W2:Y:S02]  /*a400*/  @!P1 SYNCS.PHASECHK.TRANS64 P1, [R3+URZ+0xe8], R8 ;  /* 0x0000e808030095a7 */ /* 0x000ea400080210ff */
[----:B--2---:R-:W-:Y:S05]  /*a410*/  @!P1 BRA `(.L_x_197) ;  /* 0xfffffffc00f09947 */ /* 0x004fea000383ffff */
[----:B------:R-:W-:Y:S05]  /*a420*/  BRA `(.L_x_198) ;  /* 0xffffffb0008c7947 */ /* 0x000fea000383ffff */
.L_x_96:
[----:B------:R-:W-:Y:S07]  /*a430*/  MOV R3, UR31 ;  /* 0x0000001f00037c02 */ /* 0x000fee0008000f00 */
.L_x_199:
[----:B-1----:R1:W2:Y:S02]  /*a440*/  SYNCS.PHASECHK.TRANS64.TRYWAIT P1, [R3+URZ+0xf0], R8 ;  /* 0x0000f008030075a7 */ /* 0x0022a400080211ff */
[----:B--2---:R-:W-:Y:S05]  /*a450*/  @!P1 NANOSLEEP.SYNCS 0x989680 ;  /* 0x009896800000995d */ /* 0x004fea0003900000 */
[----:B------:R-:W2:Y:S02]  /*a460*/  @!P1 SYNCS.PHASECHK.TRANS64 P1, [R3+URZ+0xf0], R8 ;  /* 0x0000f008030095a7 */ /* 0x000ea400080210ff */
[----:B--2---:R-:W-:Y:S05]  /*a470*/  @!P1 BRA `(.L_x_199) ;  /* 0xfffffffc00f09947 */ /* 0x004fea000383ffff */
[----:B------:R-:W-:Y:S05]  /*a480*/  BRA `(.L_x_200) ;  /* 0xffffffb000f47947 */ /* 0x000fea000383ffff */
.L_x_97:
[----:B------:R-:W-:Y:S07]  /*a490*/  MOV R3, UR31 ;  /* 0x0000001f00037c02 */ /* 0x000fee0008000f00 */
.L_x_201:
[----:B-1----:R1:W2:Y:S02]  /*a4a0*/  SYNCS.PHASECHK.TRANS64.TRYWAIT P0, [R3+URZ+0xf8], R8 ;  /* 0x0000f808030075a7 */ /* 0x0022a400080011ff */
[----:B--2---:R-:W-:Y:S05]  /*a4b0*/  @!P0 NANOSLEEP.SYNCS 0x989680 ;  /* 0x009896800000895d */ /* 0x004fea0003900000 */
[----:B------:R-:W2:Y:S02]  /*a4c0*/  @!P0 SYNCS.PHASECHK.TRANS64 P0, [R3+URZ+0xf8], R8 ;  /* 0x0000f808030085a7 */ /* 0x000ea400080010ff */
[----:B--2---:R-:W-:Y:S05]  /*a4d0*/  @!P0 BRA `(.L_x_201) ;  /* 0xfffffffc00f08947 */ /* 0x004fea000383ffff */
[----:B------:R-:W-:Y:S05]  /*a4e0*/  BRA `(.L_x_202) ;  /* 0xffffffb400647947 */ /* 0x000fea000383ffff */
.L_x_99:
[----:B--2---:R-:W-:-:S07]  /*a4f0*/  MOV R0, UR31 ;  /* 0x0000001f00007c02 */ /* 0x004fce0008000f00 */
.L_x_203:
[----:B-1----:R1:W2:Y:S02]  /*a500*/  SYNCS.PHASECHK.TRANS64.TRYWAIT P0, [R0+URZ+0xe0], R3 ;  /* 0x0000e003000075a7 */ /* 0x0022a400080011ff */
[----:B--2---:R-:W-:Y:S05]  /*a510*/  @!P0 NANOSLEEP.SYNCS 0x989680 ;  /* 0x009896800000895d */ /* 0x004fea0003900000 */
[----:B------:R-:W2:Y:S02]  /*a520*/  @!P0 SYNCS.PHASECHK.TRANS64 P0, [R0+URZ+0xe0], R3 ;  /* 0x0000e003000085a7 */ /* 0x000ea400080010ff */
[----:B--2---:R-:W-:Y:S05]  /*a530*/  @!P0 BRA `(.L_x_203) ;  /* 0xfffffffc00f08947 */ /* 0x004fea000383ffff */
[----:B------:R-:W-:Y:S05]  /*a540*/  BRA `(.L_x_204) ;  /* 0xffffffb400ec7947 */ /* 0x000fea000383ffff */
.L_x_100:
[----:B-12---:R-:W-:-:S07]  /*a550*/  MOV R0, UR31 ;  /* 0x0000001f00007c02 */ /* 0x006fce0008000f00 */
.L_x_205:
[----:B-1----:R1:W2:Y:S02]  /*a560*/  SYNCS.PHASECHK.TRANS64.TRYWAIT P0, [R0+URZ+0xe8], R3 ;  /* 0x0000e803000075a7 */ /* 0x0022a400080011ff */
[----:B--2---:R-:W-:Y:S05]  /*a570*/  @!P0 NANOSLEEP.SYNCS 0x989680 ;  /* 0x009896800000895d */ /* 0x004fea0003900000 */
[----:B------:R-:W2:Y:S02]  /*a580*/  @!P0 SYNCS.PHASECHK.TRANS64 P0, [R0+URZ+0xe8], R3 ;  /* 0x0000e803000085a7 */ /* 0x000ea400080010ff */
[----:B--2---:R-:W-:Y:S05]  /*a590*/  @!P0 BRA `(.L_x_205) ;  /* 0xfffffffc00f08947 */ /* 0x004fea000383ffff */
[----:B------:R-:W-:Y:S05]  /*a5a0*/  BRA `(.L_x_206) ;  /* 0xffffffb400dc7947 */ /* 0x000fea000383ffff */
.L_x_101:
[----:B-12---:R-:W-:-:S07]  /*a5b0*/  MOV R0, UR31 ;  /* 0x0000001f00007c02 */ /* 0x006fce0008000f00 */
.L_x_207:
[----:B-1----:R1:W2:Y:S02]  /*a5c0*/  SYNCS.PHASECHK.TRANS64.TRYWAIT P0, [R0+URZ+0xf0], R3 ;  /* 0x0000f003000075a7 */ /* 0x0022a400080011ff */
[----:B--2---:R-:W-:Y:S05]  /*a5d0*/  @!P0 NANOSLEEP.SYNCS 0x989680 ;  /* 0x009896800000895d */ /* 0x004fea0003900000 */
[----:B------:R-:W2:Y:S02]  /*a5e0*/  @!P0 SYNCS.PHASECHK.TRANS64 P0, [R0+URZ+0xf0], R3 ;  /* 0x0000f003000085a7 */ /* 0x000ea400080010ff */
[----:B--2---:R-:W-:Y:S05]  /*a5f0*/  @!P0 BRA `(.L_x_207) ;  /* 0xfffffffc00f08947 */ /* 0x004fea000383ffff */
[----:B------:R-:W-:Y:S05]  /*a600*/  BRA `(.L_x_208) ;  /* 0xffffffb400cc7947 */ /* 0x000fea000383ffff */
.L_x_103:
[----:B------:R-:W-:Y:S07]  /*a610*/  MOV R0, UR44 ;  /* 0x0000002c00007c02 */ /* 0x000fee0008000f00 */
.L_x_209:
[----:B-1----:R1:W2:Y:S02]  /*a620*/  SYNCS.PHASECHK.TRANS64.TRYWAIT P0, [R0+URZ+0x110], R3 ;  /* 0x00011003000075a7 */ /* 0x0022a400080011ff */
[----:B--2---:R-:W-:Y:S05]  /*a630*/  @!P0 NANOSLEEP.SYNCS 0x989680 ;  /* 0x009896800000895d */ /* 0x004fea0003900000 */
[----:B------:R-:W2:Y:S02]  /*a640*/  @!P0 SYNCS.PHASECHK.TRANS64 P0, [R0+URZ+0x110], R3 ;  /* 0x00011003000085a7 */ /* 0x000ea400080010ff */
[----:B--2---:R-:W-:Y:S05]  /*a650*/  @!P0 BRA `(.L_x_209) ;  /* 0xfffffffc00f08947 */ /* 0x004fea000383ffff */
[----:B------:R-:W-:Y:S05]  /*a660*/  BRA `(.L_x_210) ;  /* 0xffffffb800b07947 */ /* 0x000fea000383ffff */
.L_x_114:
[----:B-1----:R-:W-:Y:S04]  /*a670*/  MOV R0, UR44 ;  /* 0x0000002c00007c02 */ /* 0x002fe80008000f00 */
[----:B------:R1:W2:Y:S03]  /*a680*/  SYNCS.PHASECHK.TRANS64.TRYWAIT P1, [R0+URZ+0xc0], R5 ;  /* 0x0000c005000075a7 */ /* 0x0002a600080211ff */
[----:B--2---:R-:W-:Y:S05]  /*a690*/  @!P1 NANOSLEEP.SYNCS 0x989680 ;  /* 0x009896800000995d */ /* 0x004fea0003900000 */
[----:B------:R-:W2:Y:S02]  /*a6a0*/  @!P1 SYNCS.PHASECHK.TRANS64 P1, [R0+URZ+0xc0], R5 ;  /* 0x0000c005000095a7 */ /* 0x000ea400080210ff */
[----:B--2---:R-:W-:Y:S05]  /*a6b0*/  @!P1 BRA `(.L_x_114) ;  /* 0xfffffffc00ec9947 */ /* 0x004fea000383ffff */
[----:B------:R-:W-:Y:S05]  /*a6c0*/  BRA `(.L_x_113) ;  /* 0xffffffc800707947 */ /* 0x000fea000383ffff */
.L_x_116:
[----:B------:R1:W1:Y:S02]  /*a6d0*/  SYNCS.PHASECHK.TRANS64.TRYWAIT P0, [R86+URZ+0x120], R3 ;  /* 0x00012003560075a7 */ /* 0x00026400080011ff */
[----:B-1----:R-:W-:Y:S05]  /*a6e0*/  @!P0 NANOSLEEP.SYNCS 0x989680 ;  /* 0x009896800000895d */ /* 0x002fea0003900000 */
[----:B------:R-:W1:Y:S02]  /*a6f0*/  @!P0 SYNCS.PHASECHK.TRANS64 P0, [R86+URZ+0x120], R3 ;  /* 0x00012003560085a7 */ /* 0x000e6400080010ff */
[----:B-1----:R-:W-:Y:S05]  /*a700*/  @!P0 BRA `(.L_x_116) ;  /* 0xfffffffc00f08947 */ /* 0x002fea000383ffff */
[----:B------:R-:W-:Y:S05]  /*a710*/  BRA `(.L_x_115) ;  /* 0xffffffc800987947 */ /* 0x000fea000383ffff */
.L_x_125:
[----:B-1----:R1:W3:Y:S02]  /*a720*/  SYNCS.PHASECHK.TRANS64.TRYWAIT P0, [R3+URZ+0xc0], R0 ;  /* 0x0000c000030075a7 */ /* 0x0022e400080011ff */
[----:B---3--:R-:W-:Y:S05]  /*a730*/  @!P0 NANOSLEEP.SYNCS 0x989680 ;  /* 0x009896800000895d */ /* 0x008fea0003900000 */
[----:B------:R-:W3:Y:S02]  /*a740*/  @!P0 SYNCS.PHASECHK.TRANS64 P0, [R3+URZ+0xc0], R0 ;  /* 0x0000c000030085a7 */ /* 0x000ee400080010ff */
[----:B---3--:R-:W-:Y:S05]  /*a750*/  @!P0 BRA `(.L_x_125) ;  /* 0xfffffffc00f08947 */ /* 0x008fea000383ffff */
[----:B------:R-:W-:Y:S05]  /*a760*/  BRA `(.L_x_124) ;  /* 0xffffffd000d47947 */ /* 0x000fea000383ffff */
.L_x_133:
[----:B-1----:R1:W4:Y:S02]  /*a770*/  SYNCS.PHASECHK.TRANS64.TRYWAIT P0, [R40+URZ+0xc0], R5 ;  /* 0x0000c005280075a7 */ /* 0x00232400080011ff */
[----:B----4-:R-:W-:Y:S05]  /*a780*/  @!P0 NANOSLEEP.SYNCS 0x989680 ;  /* 0x009896800000895d */ /* 0x010fea0003900000 */
[----:B------:R-:W4:Y:S02]  /*a790*/  @!P0 SYNCS.PHASECHK.TRANS64 P0, [R40+URZ+0xc0], R5 ;  /* 0x0000c005280085a7 */ /* 0x000f2400080010ff */
[----:B----4-:R-:W-:Y:S05]  /*a7a0*/  @!P0 BRA `(.L_x_133) ;  /* 0xfffffffc00f08947 */ /* 0x010fea000383ffff */
[----:B------:R-:W-:Y:S05]  /*a7b0*/  BRA `(.L_x_132) ;  /* 0xffffffdc002c7947 */ /* 0x000fea000383ffff */
.L_x_141:
[----:B-1----:R1:W4:Y:S02]  /*a7c0*/  SYNCS.PHASECHK.TRANS64.TRYWAIT P0, [R92+URZ+0xc0], R5 ;  /* 0x0000c0055c0075a7 */ /* 0x00232400080011ff */
[----:B----4-:R-:W-:Y:S05]  /*a7d0*/  @!P0 NANOSLEEP.SYNCS 0x989680 ;  /* 0x009896800000895d */ /* 0x010fea0003900000 */
[----:B------:R-:W4:Y:S02]  /*a7e0*/  @!P0 SYNCS.PHASECHK.TRANS64 P0, [R92+URZ+0xc0], R5 ;  /* 0x0000c0055c0085a7 */ /* 0x000f2400080010ff */
[----:B----4-:R-:W-:Y:S05]  /*a7f0*/  @!P0 BRA `(.L_x_141) ;  /* 0xfffffffc00f08947 */ /* 0x010fea000383ffff */
[----:B------:R-:W-:Y:S05]  /*a800*/  BRA `(.L_x_140) ;  /* 0xffffffe400807947 */ /* 0x000fea000383ffff */
        .weak           $__internal_0_$__cuda_sm10x_tcgen05_guardrail_trap_col_being_dealloced_not_returned_by_alloc
        .type           $__internal_0_$__cuda_sm10x_tcgen05_guardrail_trap_col_being_dealloced_not_returned_by_alloc,@function
        .size           $__internal_0_$__cuda_sm10x_tcgen05_guardrail_trap_col_being_dealloced_not_returned_by_alloc,($__internal_1_$__cuda_sm10x_tcgen05_guardrail_trap_phase_invalid_during_alloc - $__internal_0_$__cuda_sm10x_tcgen05_guardrail_trap_col_being_dealloced_not_returned_by_alloc)
$__internal_0_$__cuda_sm10x_tcgen05_guardrail_trap_col_being_dealloced_not_returned_by_alloc:
[----:B------:R-:W-:Y:S05]  /*a810*/  BPT.TRAP 0x1 ;  /* 0x000000040000795c */ /* 0x000fea0000300000 */
[----:B------:R-:W-:-:S04]  /*a820*/  HFMA2 R3, -RZ, RZ, 0, 0 ;  /* 0x00000000ff037431 */ /* 0x000fc800000001ff */
[----:B------:R-:W-:Y:S05]  /*a830*/  RET.REL.NODEC R2 `(_ZN7cutlass13device_kernelINS_4conv6kernel13ConvUniversalINS1_16ConvProblemShapeILNS1_8OperatorE0ELi2EEENS1_10collective14CollectiveConvINS1_47MainloopSm100TmaUmmaWarpSpecializedImplicitGemmILS5_0ELi12ELi2ELi1ELi2EN4cute5tupleIJNSA_1CILi2EEENSC_ILi1EEESE_EEEEENSB_IJNSC_ILi128EEESH_NSB_IJNSC_ILi32EEEEEEEEENS_10tfloat32_tESL_NSA_8TiledMMAINSA_8MMA_AtomIJNSA_23SM100_MMA_TF32_2x1SM_SSISL_SL_fLi128ELi128ELNSA_4UMMA5MajorE0ELSQ_0ELNSP_7ScaleInE0ELSR_0EEEEEENSA_6LayoutINSB_IJSE_SE_SE_EEENSB_IJNSC_ILi0EEESW_SW_EEEEENSB_IJNSA_10UnderscoreESZ_SZ_EEEEENS7_6detail27Sm100ImplicitGemmTileTraitsINSA_25SM100_TMA_2SM_LOAD_IM2COLENSA_14ComposedLayoutINSA_7SwizzleILi3ELi4ELi3EEENSA_18smem_ptr_flag_bitsILi32EEENSU_INSB_IJNSC_ILi8EEESI_EEENSB_IJSI_SE_EEEEEEEvEENS13_INSA_18SM100_TMA_2SM_LOADES1E_vEEEENS_8epilogue10collective18CollectiveEpilogueINS1J_23Sm100TmaWarpSpecializedILi4ELi2ELi16ELb1ELb0EEEJNSB_IJNSC_ILi64EEESH_SJ_EEENSB_IJNSU_IS1O_SE_EENSU_INSB_IJNSC_ILi16EEESD_EEENSB_IJSE_S1O_EEEEEEEESL_NSB_IJNSB_IJlllEEESE_SW_EEESL_S1X_NS1J_6fusion15FusionCallbacksIS1N_NS1Y_17LinearCombinationISL_fSL_fLNS_15FloatRoundStyleE2EEES1P_S1V_JEEENSA_5SM1004TMEM4LOAD26SM100_TMEM_LOAD_32dp32b16xENSA_20SM90_TMA_LOAD_IM2COLENS15_INS16_ILi2ELi4ELi3EEES19_NSU_INSB_IJS1A_S1R_EEENSB_IJS1R_SE_EEEEEEENSA_39AutoVectorizingCopyWithAssumedAlignmentILi128EEENSA_21SM90_TMA_STORE_IM2COLES2D_S2F_S2F_EEEvvEEEEvNT_6ParamsE) ;  /* 0xffffff5402f07950 */ /* 0x000fea0003c3ffff */
        .weak           $__internal_1_$__cuda_sm10x_tcgen05_guardrail_trap_phase_invalid_during_alloc
        .type           $__internal_1_$__cuda_sm10x_tcgen05_guardrail_trap_phase_invalid_during_alloc,@function
        .size           $__internal_1_$__cuda_sm10x_tcgen05_guardrail_trap_phase_invalid_during_alloc,($__internal_2_$__cuda_sm10x_tcgen05_guardrail_trap_unallocated_columns_being_dealloced - $__internal_1_$__cuda_sm10x_tcgen05_guardrail_trap_phase_invalid_during_alloc)
$__internal_1_$__cuda_sm10x_tcgen05_guardrail_trap_phase_invalid_during_alloc:
[----:B------:R-:W-:Y:S05]  /*a840*/  BPT.TRAP 0x1 ;  /* 0x000000040000795c */ /* 0x000fea0000300000 */
[----:B------:R-:W-:-:S04]  /*a850*/  MOV R5, 0x0 ;  /* 0x0000000000057802 */ /* 0x000fc80000000f00 */
[----:B------:R-:W-:Y:S05]  /*a860*/  RET.REL.NODEC R4 `(_ZN7cutlass13device_kernelINS_4conv6kernel13ConvUniversalINS1_16ConvProblemShapeILNS1_8OperatorE0ELi2EEENS1_10collective14CollectiveConvINS1_47MainloopSm100TmaUmmaWarpSpecializedImplicitGemmILS5_0ELi12ELi2ELi1ELi2EN4cute5tupleIJNSA_1CILi2EEENSC_ILi1EEESE_EEEEENSB_IJNSC_ILi128EEESH_NSB_IJNSC_ILi32EEEEEEEEENS_10tfloat32_tESL_NSA_8TiledMMAINSA_8MMA_AtomIJNSA_23SM100_MMA_TF32_2x1SM_SSISL_SL_fLi128ELi128ELNSA_4UMMA5MajorE0ELSQ_0ELNSP_7ScaleInE0ELSR_0EEEEEENSA_6LayoutINSB_IJSE_SE_SE_EEENSB_IJNSC_ILi0EEESW_SW_EEEEENSB_IJNSA_10UnderscoreESZ_SZ_EEEEENS7_6detail27Sm100ImplicitGemmTileTraitsINSA_25SM100_TMA_2SM_LOAD_IM2COLENSA_14ComposedLayoutINSA_7SwizzleILi3ELi4ELi3EEENSA_18smem_ptr_flag_bitsILi32EEENSU_INSB_IJNSC_ILi8EEESI_EEENSB_IJSI_SE_EEEEEEEvEENS13_INSA_18SM100_TMA_2SM_LOADES1E_vEEEENS_8epilogue10collective18CollectiveEpilogueINS1J_23Sm100TmaWarpSpecializedILi4ELi2ELi16ELb1ELb0EEEJNSB_IJNSC_ILi64EEESH_SJ_EEENSB_IJNSU_IS1O_SE_EENSU_INSB_IJNSC_ILi16EEESD_EEENSB_IJSE_S1O_EEEEEEEESL_NSB_IJNSB_IJlllEEESE_SW_EEESL_S1X_NS1J_6fusion15FusionCallbacksIS1N_NS1Y_17LinearCombinationISL_fSL_fLNS_15FloatRoundStyleE2EEES1P_S1V_JEEENSA_5SM1004TMEM4LOAD26SM100_TMEM_LOAD_32dp32b16xENSA_20SM90_TMA_LOAD_IM2COLENS15_INS16_ILi2ELi4ELi3EEES19_NSU_INSB_IJS1A_S1R_EEENSB_IJS1R_SE_EEEEEEENSA_39AutoVectorizingCopyWithAssumedAlignmentILi128EEENSA_21SM90_TMA_STORE_IM2COLES2D_S2F_S2F_EEEvvEEEEvNT_6ParamsE) ;  /* 0xffffff5404e47950 */ /* 0x000fea0003c3ffff */
        .weak           $__internal_2_$__cuda_sm10x_tcgen05_guardrail_trap_unallocated_columns_being_dealloced
        .type           $__internal_2_$__cuda_sm10x_tcgen05_guardrail_trap_unallocated_columns_being_dealloced,@function
        .size           $__internal_2_$__cuda_sm10x_tcgen05_guardrail_trap_unallocated_columns_being_dealloced,(.L_x_212 - $__internal_2_$__cuda_sm10x_tcgen05_guardrail_trap_unallocated_columns_being_dealloced)
$__internal_2_$__cuda_sm10x_tcgen05_guardrail_trap_unallocated_columns_being_dealloced:
[----:B------:R-:W-:Y:S05]  /*a870*/  BPT.TRAP 0x1 ;  /* 0x000000040000795c */ /* 0x000fea0000300000 */
[----:B------:R-:W-:-:S04]  /*a880*/  HFMA2 R3, -RZ, RZ, 0, 0 ;  /* 0x00000000ff037431 */ /* 0x000fc800000001ff */
[----:B------:R-:W-:Y:S05]  /*a890*/  RET.REL.NODEC R2 `(_ZN7cutlass13device_kernelINS_4conv6kernel13ConvUniversalINS1_16ConvProblemShapeILNS1_8OperatorE0ELi2EEENS1_10collective14CollectiveConvINS1_47MainloopSm100TmaUmmaWarpSpecializedImplicitGemmILS5_0ELi12ELi2ELi1ELi2EN4cute5tupleIJNSA_1CILi2EEENSC_ILi1EEESE_EEEEENSB_IJNSC_ILi128EEESH_NSB_IJNSC_ILi32EEEEEEEEENS_10tfloat32_tESL_NSA_8TiledMMAINSA_8MMA_AtomIJNSA_23SM100_MMA_TF32_2x1SM_SSISL_SL_fLi128ELi128ELNSA_4UMMA5MajorE0ELSQ_0ELNSP_7ScaleInE0ELSR_0EEEEEENSA_6LayoutINSB_IJSE_SE_SE_EEENSB_IJNSC_ILi0EEESW_SW_EEEEENSB_IJNSA_10UnderscoreESZ_SZ_EEEEENS7_6detail27Sm100ImplicitGemmTileTraitsINSA_25SM100_TMA_2SM_LOAD_IM2COLENSA_14ComposedLayoutINSA_7SwizzleILi3ELi4ELi3EEENSA_18smem_ptr_flag_bitsILi32EEENSU_INSB_IJNSC_ILi8EEESI_EEENSB_IJSI_SE_EEEEEEEvEENS13_INSA_18SM100_TMA_2SM_LOADES1E_vEEEENS_8epilogue10collective18CollectiveEpilogueINS1J_23Sm100TmaWarpSpecializedILi4ELi2ELi16ELb1ELb0EEEJNSB_IJNSC_ILi64EEESH_SJ_EEENSB_IJNSU_IS1O_SE_EENSU_INSB_IJNSC_ILi16EEESD_EEENSB_IJSE_S1O_EEEEEEEESL_NSB_IJNSB_IJlllEEESE_SW_EEESL_S1X_NS1J_6fusion15FusionCallbacksIS1N_NS1Y_17LinearCombinationISL_fSL_fLNS_15FloatRoundStyleE2EEES1P_S1V_JEEENSA_5SM1004TMEM4LOAD26SM100_TMEM_LOAD_32dp32b16xENSA_20SM90_TMA_LOAD_IM2COLENS15_INS16_ILi2ELi4ELi3EEES19_NSU_INSB_IJS1A_S1R_EEENSB_IJS1R_SE_EEEEEEENSA_39AutoVectorizingCopyWithAssumedAlignmentILi128EEENSA_21SM90_TMA_STORE_IM2COLES2D_S2F_S2F_EEEvvEEEEvNT_6ParamsE) ;  /* 0xffffff5402d87950 */ /* 0x000fea0003c3ffff */
.L_x_211:
[----:B------:R-:W-:-:S00]  /*a8a0*/  BRA `(.L_x_211) ;  /* 0xfffffffc00fc7947 */ /* 0x000fc0000383ffff */
[----:B------:R-:W-:-:S00]  /*a8b0*/  NOP ;  /* 0x0000000000007918 */ /* 0x000fc00000000000 */
        /* <DEDUP_REMOVED lines=12> */
.L_x_212:


//--------------------- .nv.global.init           --------------------------
	.section	.nv.global.init,"aw",@progbits
.nv.global.init:
	.type		$str$29,@object
	.size		$str$29,($str$30 - $str$29)
$str$29:
        /*0000*/ 	.byte	0x28, 0x61, 0x64, 0x64, 0x72, 0x65, 0x73, 0x73, 0x20, 0x26, 0x20, 0x6d, 0x61, 0x73, 0x6b, 0x29
        /*0010*/ 	.byte	0x20, 0x3d, 0x3d, 0x20, 0x30, 0x00
	.type		$str$30,@object
	.size		$str$30,($str$28 - $str$30)
$str$30:
        /*0016*/ 	.byte	0x2f, 0x74, 0x6d, 0x70, 0x2f, 0x63, 0x75, 0x74, 0x6c, 0x61, 0x73, 0x73, 0x5f, 0x73, 0x77, 0x65
        /*0026*/ 	.byte	0x65, 0x70, 0x5f, 0x73, 0x72, 0x63, 0x2f, 0x69, 0x6e, 0x63, 0x6c, 0x75, 0x64, 0x65, 0x2f, 0x63
        /*0036*/ 	.byte	0x75, 0x74, 0x65, 0x2f, 0x70, 0x6f, 0x69, 0x6e, 0x74, 0x65, 0x72, 0x5f, 0x66, 0x6c, 0x61, 0x67
        /*0046*/ 	.byte	0x67, 0x65, 0x64, 0x2e, 0x68, 0x70, 0x70, 0x00
	.type		$str$28,@object
	.size		$str$28,($str$27 - $str$28)
$str$28:
        /*004e*/ 	.byte	0x2f, 0x74, 0x6d, 0x70, 0x2f, 0x63, 0x75, 0x74, 0x6c, 0x61, 0x73, 0x73, 0x5f, 0x73, 0x77, 0x65
        /*005e*/ 	.byte	0x65, 0x70, 0x5f, 0x73, 0x72, 0x63, 0x2f, 0x69, 0x6e, 0x63, 0x6c, 0x75, 0x64, 0x65, 0x2f, 0x63
        /*006e*/ 	.byte	0x75, 0x74, 0x65, 0x2f, 0x61, 0x74, 0x6f, 0x6d, 0x2f, 0x63, 0x6f, 0x70, 0x79, 0x5f, 0x74, 0x72
        /*007e*/ 	.byte	0x61, 0x69, 0x74, 0x73, 0x5f, 0x73, 0x6d, 0x31, 0x30, 0x30, 0x2e, 0x68, 0x70, 0x70, 0x00
	.type		$str$27,@object
	.size		$str$27,(__unnamed_1 - $str$27)
$str$27:
        /*008d*/ 	.byte	0x28, 0x28, 0x75, 0x69, 0x6e, 0x74, 0x33, 0x32, 0x5f, 0x74, 0x28, 0x74, 0x68, 0x72, 0x65, 0x61
        /*009d*/ 	.byte	0x64, 0x49, 0x64, 0x78, 0x2e, 0x78, 0x29, 0x20, 0x2f, 0x20, 0x33, 0x32, 0x29, 0x20, 0x25, 0x20
        /*00ad*/ 	.byte	0x34, 0x29, 0x20, 0x3d, 0x3d, 0x20, 0x28, 0x28, 0x28, 0x74, 0x6d, 0x65, 0x6d, 0x5f, 0x61, 0x64
        /*00bd*/ 	.byte	0x64, 0x72, 0x20, 0x3e, 0x3e, 0x20, 0x31, 0x36, 0x29, 0x20, 0x2f, 0x20, 0x33, 0x32, 0x29, 0x20
        /*00cd*/ 	.byte	0x25, 0x20, 0x34, 0x29, 0x00
	.type		__unnamed_1,@object
	.size		__unnamed_1,(__unnamed_2 - __unnamed_1)
__unnamed_1:
        /*00d2*/ 	.byte	0x61, 0x75, 0x74, 0x6f, 0x20, 0x63, 0x75, 0x74, 0x65, 0x3a, 0x3a, 0x61, 0x73, 0x5f, 0x70, 0x6f
        /* <DEDUP_REMOVED lines=24> */
        /*0262*/ 	.byte	0x43, 0x3c, 0x32, 0x30, 0x34, 0x38, 0x3e, 0x3e, 0x3e, 0x3e, 0x5d, 0x00
	.type		__unnamed_2,@object
	.size		__unnamed_2,(.L_2 - __unnamed_2)
__unnamed_2:
        /* <DEDUP_REMOVED lines=42> */
        /*050e*/ 	.byte	0x3e, 0x5d, 0x00
.L_2:


//--------------------- .nv.shared._ZN7cutlass13device_kernelINS_4conv6kernel13ConvUniversalINS1_16ConvProblemShapeILNS1_8OperatorE0ELi2EEENS1_10collective14CollectiveConvINS1_47MainloopSm100TmaUmmaWarpSpecializedImplicitGemmILS5_0ELi12ELi2ELi1ELi2EN4cute5tupleIJNSA_1CILi2EEENSC_ILi1EEESE_EEEEENSB_IJNSC_ILi128EEESH_NSB_IJNSC_ILi32EEEEEEEEENS_10tfloat32_tESL_NSA_8TiledMMAINSA_8MMA_AtomIJNSA_23SM100_MMA_TF32_2x1SM_SSISL_SL_fLi128ELi128ELNSA_4UMMA5MajorE0ELSQ_0ELNSP_7ScaleInE0ELSR_0EEEEEENSA_6LayoutINSB_IJSE_SE_SE_EEENSB_IJNSC_ILi0EEESW_SW_EEEEENSB_IJNSA_10UnderscoreESZ_SZ_EEEEENS7_6detail27Sm100ImplicitGemmTileTraitsINSA_25SM100_TMA_2SM_LOAD_IM2COLENSA_14ComposedLayoutINSA_7SwizzleILi3ELi4ELi3EEENSA_18smem_ptr_flag_bitsILi32EEENSU_INSB_IJNSC_ILi8EEESI_EEENSB_IJSI_SE_EEEEEEEvEENS13_INSA_18SM100_TMA_2SM_LOADES1E_vEEEENS_8epilogue10collective18CollectiveEpilogueINS1J_23Sm100TmaWarpSpecializedILi4ELi2ELi16ELb1ELb0EEEJNSB_IJNSC_ILi64EEESH_SJ_EEENSB_IJNSU_IS1O_SE_EENSU_INSB_IJNSC_ILi16EEESD_EEENSB_IJSE_S1O_EEEEEEEESL_NSB_IJNSB_IJlllEEESE_SW_EEESL_S1X_NS1J_6fusion15FusionCallbacksIS1N_NS1Y_17LinearCombinationISL_fSL_fLNS_15FloatRoundStyleE2EEES1P_S1V_JEEENSA_5SM1004TMEM4LOAD26SM100_TMEM_LOAD_32dp32b16xENSA_20SM90_TMA_LOAD_IM2COLENS15_INS16_ILi2ELi4ELi3EEES19_NSU_INSB_IJS1A_S1R_EEENSB_IJS1R_SE_EEEEEEENSA_39AutoVectorizingCopyWithAssumedAlignmentILi128EEENSA_21SM90_TMA_STORE_IM2COLES2D_S2F_S2F_EEEvvEEEEvNT_6ParamsE --------------------------
	.section	.nv.shared._ZN7cutlass13device_kernelINS_4conv6kernel13ConvUniversalINS1_16ConvProblemShapeILNS1_8OperatorE0ELi2EEENS1_10collective14CollectiveConvINS1_47MainloopSm100TmaUmmaWarpSpecializedImplicitGemmILS5_0ELi12ELi2ELi1ELi2EN4cute5tupleIJNSA_1CILi2EEENSC_ILi1EEESE_EEEEENSB_IJNSC_ILi128EEESH_NSB_IJNSC_ILi32EEEEEEEEENS_10tfloat32_tESL_NSA_8TiledMMAINSA_8MMA_AtomIJNSA_23SM100_MMA_TF32_2x1SM_SSISL_SL_fLi128ELi128ELNSA_4UMMA5MajorE0ELSQ_0ELNSP_7ScaleInE0ELSR_0EEEEEENSA_6LayoutINSB_IJSE_SE_SE_EEENSB_IJNSC_ILi0EEESW_SW_EEEEENSB_IJNSA_10UnderscoreESZ_SZ_EEEEENS7_6detail27Sm100ImplicitGemmTileTraitsINSA_25SM100_TMA_2SM_LOAD_IM2COLENSA_14ComposedLayoutINSA_7SwizzleILi3ELi4ELi3EEENSA_18smem_ptr_flag_bitsILi32EEENSU_INSB_IJNSC_ILi8EEESI_EEENSB_IJSI_SE_EEEEEEEvEENS13_INSA_18SM100_TMA_2SM_LOADES1E_vEEEENS_8epilogue10collective18CollectiveEpilogueINS1J_23Sm100TmaWarpSpecializedILi4ELi2ELi16ELb1ELb0EEEJNSB_IJNSC_ILi64EEESH_SJ_EEENSB_IJNSU_IS1O_SE_EENSU_INSB_IJNSC_ILi16EEESD_EEENSB_IJSE_S1O_EEEEEEEESL_NSB_IJNSB_IJlllEEESE_SW_EEESL_S1X_NS1J_6fusion15FusionCallbacksIS1N_NS1Y_17LinearCombinationISL_fSL_fLNS_15FloatRoundStyleE2EEES1P_S1V_JEEENSA_5SM1004TMEM4LOAD26SM100_TMEM_LOAD_32dp32b16xENSA_20SM90_TMA_LOAD_IM2COLENS15_INS16_ILi2ELi4ELi3EEES19_NSU_INSB_IJS1A_S1R_EEENSB_IJS1R_SE_EEEEEEENSA_39AutoVectorizingCopyWithAssumedAlignmentILi128EEENSA_21SM90_TMA_STORE_IM2COLES2D_S2F_S2F_EEEvvEEEEvNT_6ParamsE,"aw",@nobits
	.sectionflags	@""
	.align	16
	.zero		1024


//--------------------- .nv.shared.reserved.0     --------------------------
	.section	.nv.shared.reserved.0,"aw",@nobits
	.weak		__nv_reservedSMEM_offset_0_alias
	.size		__nv_reservedSMEM_offset_0_alias, 0, 64
	.other		__nv_reservedSMEM_offset_0_alias,@"STO_CUDA_RESERVED_SHARED STV_DEFAULT"
__nv_reservedSMEM_offset_0_alias:
	.zero		0
.nv.shared.reserved.0:
	.zero		64
	.weak		__nv_reservedSMEM_tcgen05_partition
	.type		__nv_reservedSMEM_tcgen05_partition,@object
	.size		__nv_reservedSMEM_tcgen05_partition,(.L_0 - __nv_reservedSMEM_tcgen05_partition)
__nv_reservedSMEM_tcgen05_partition:
	.zero		32
.L_0:


//--------------------- .nv.global                --------------------------
	.section	.nv.global,"aw",@nobits
.nv.global:
	.type		_ZN39_INTERNAL_f92976ca_4_k_cu_95312968_37344cute1_E,@object
	.size		_ZN39_INTERNAL_f92976ca_4_k_cu_95312968_37344cute1_E,(_ZN39_INTERNAL_f92976ca_4_k_cu_95312968_37344cuda3std3__45__cpo6cbeginE - _ZN39_INTERNAL_f92976ca_4_k_cu_95312968_37344cute1_E)
_ZN39_INTERNAL_f92976ca_4_k_cu_95312968_37344cute1_E:
	.zero		1
	.type		_ZN39_INTERNAL_f92976ca_4_k_cu_95312968_37344cuda3std3__45__cpo6cbeginE,@object
	.size		_ZN39_INTERNAL_f92976ca_4_k_cu_95312968_37344cuda3std3__45__cpo6cbeginE,(_ZN39_INTERNAL_f92976ca_4_k_cu_95312968_37344cuda3std3__48in_placeE - _ZN39_INTERNAL_f92976ca_4_k_cu_95312968_37344cuda3std3__45__cpo6cbeginE)
_ZN39_INTERNAL_f92976ca_4_k_cu_95312968_37344cuda3std3__45__cpo6cbeginE:
	.zero		1
	.type		_ZN39_INTERNAL_f92976ca_4_k_cu_95312968_37344cuda3std3__48in_placeE,@object
	.size		_ZN39_INTERNAL_f92976ca_4_k_cu_95312968_37344cuda3std3__48in_placeE,(_ZN39_INTERNAL_f92976ca_4_k_cu_95312968_37344cuda3std6ranges3__45__cpo9iter_moveE - _ZN39_INTERNAL_f92976ca_4_k_cu_95312968_37344cuda3std3__48in_placeE)
_ZN39_INTERNAL_f92976ca_4_k_cu_95312968_37344cuda3std3__48in_placeE:
	.zero		1
	.type		_ZN39_INTERNAL_f92976ca_4_k_cu_95312968_37344cuda3std6ranges3__45__cpo9iter_moveE,@object
	.size		_ZN39_INTERNAL_f92976ca_4_k_cu_95312968_37344cuda3std6ranges3__45__cpo9iter_moveE,(_ZN39_INTERNAL_f92976ca_4_k_cu_95312968_37344cuda3std3__45__cpo5beginE - _ZN39_INTERNAL_f92976ca_4_k_cu_95312968_37344cuda3std6ranges3__45__cpo9iter_moveE)
_ZN39_INTERNAL_f92976ca_4_k_cu_95312968_37344cuda3std6ranges3__45__cpo9iter_moveE:
	.zero		1
	.type		_ZN39_INTERNAL_f92976ca_4_k_cu_95312968_37344cuda3std3__45__cpo5beginE,@object
	.size		_ZN39_INTERNAL_f92976ca_4_k_cu_95312968_37344cuda3std3__45__cpo5beginE,(_ZN39_INTERNAL_f92976ca_4_k_cu_95312968_37344cuda3std3__441_GLOBAL__N__f92976ca_4_k_cu_95312968_37346ignoreE - _ZN39_INTERNAL_f92976ca_4_k_cu_95312968_37344cuda3std3__45__cpo5beginE)
_ZN39_INTERNAL_f92976ca_4_k_cu_95312968_37344cuda3std3__45__cpo5beginE:
	.zero		1
	.type		_ZN39_INTERNAL_f92976ca_4_k_cu_95312968_37344cuda3std3__441_GLOBAL__N__f92976ca_4_k_cu_95312968_37346ignoreE,@object
	.size		_ZN39_INTERNAL_f92976ca_4_k_cu_95312968_37344cuda3std3__441_GLOBAL__N__f92976ca_4_k_cu_95312968_37346ignoreE,(_ZN39_INTERNAL_f92976ca_4_k_cu_95312968_37344cute7productE - _ZN39_INTERNAL_f92976ca_4_k_cu_95312968_37344cuda3std3__441_GLOBAL__N__f92976ca_4_k_cu_95312968_37346ignoreE)
_ZN39_INTERNAL_f92976ca_4_k_cu_95312968_37344cuda3std3__441_GLOBAL__N__f92976ca_4_k_cu_95312968_37346ignoreE:
	.zero		1
	.type		_ZN39_INTERNAL_f92976ca_4_k_cu_95312968_37344cute7productE,@object
	.size		_ZN39_INTERNAL_f92976ca_4_k_cu_95312968_37344cute7productE,(_ZN39_INTERNAL_f92976ca_4_k_cu_95312968_37344cuda3std3__45__cpo3endE - _ZN39_INTERNAL_f92976ca_4_k_cu_95312968_37344cute7productE)
_ZN39_INTERNAL_f92976ca_4_k_cu_95312968_37344cute7productE:
	.zero		1
	.type		_ZN39_INTERNAL_f92976ca_4_k_cu_95312968_37344cuda3std3__45__cpo3endE,@object
	.size		_ZN39_INTERNAL_f92976ca_4_k_cu_95312968_37344cuda3std3__45__cpo3endE,(_ZN39_INTERNAL_f92976ca_4_k_cu_95312968_37344cuda3std3__419piecewise_constructE - _ZN39_INTERNAL_f92976ca_4_k_cu_95312968_37344cuda3std3__45__cpo3endE)
_ZN39_INTERNAL_f92976ca_4_k_cu_95312968_37344cuda3std3__45__cpo3endE:
	.zero		1
	.type		_ZN39_INTERNAL_f92976ca_4_k_cu_95312968_37344cuda3std3__419piecewise_constructE,@object
	.size		_ZN39_INTERNAL_f92976ca_4_k_cu_95312968_37344cuda3std3__419piecewise_constructE,(_ZN39_INTERNAL_f92976ca_4_k_cu_95312968_37344cuda3std3__45__cpo4cendE - _ZN39_INTERNAL_f92976ca_4_k_cu_95312968_37344cuda3std3__419piecewise_constructE)
_ZN39_INTERNAL_f92976ca_4_k_cu_95312968_37344cuda3std3__419piecewise_constructE:
	.zero		1
	.type		_ZN39_INTERNAL_f92976ca_4_k_cu_95312968_37344cuda3std3__45__cpo4cendE,@object
	.size		_ZN39_INTERNAL_f92976ca_4_k_cu_95312968_37344cuda3std3__45__cpo4cendE,(_ZN39_INTERNAL_f92976ca_4_k_cu_95312968_37344cuda3std6ranges3__45__cpo4swapE - _ZN39_INTERNAL_f92976ca_4_k_cu_95312968_37344cuda3std3__45__cpo4cendE)
_ZN39_INTERNAL_f92976ca_4_k_cu_95312968_37344cuda3std3__45__cpo4cendE:
	.zero		1
	.type		_ZN39_INTERNAL_f92976ca_4_k_cu_95312968_37344cuda3std6ranges3__45__cpo4swapE,@object
	.size		_ZN39_INTERNAL_f92976ca_4_k_cu_95312968_37344cuda3std6ranges3__45__cpo4swapE,(.L_10 - _ZN39_INTERNAL_f92976ca_4_k_cu_95312968_37344cuda3std6ranges3__45__cpo4swapE)
_ZN39_INTERNAL_f92976ca_4_k_cu_95312968_37344cuda3std6ranges3__45__cpo4swapE:
	.zero		1
.L_10:


//--------------------- .nv.constant0._ZN7cutlass13device_kernelINS_4conv6kernel13ConvUniversalINS1_16ConvProblemShapeILNS1_8OperatorE0ELi2EEENS1_10collective14CollectiveConvINS1_47MainloopSm100TmaUmmaWarpSpecializedImplicitGemmILS5_0ELi12ELi2ELi1ELi2EN4cute5tupleIJNSA_1CILi2EEENSC_ILi1EEESE_EEEEENSB_IJNSC_ILi128EEESH_NSB_IJNSC_ILi32EEEEEEEEENS_10tfloat32_tESL_NSA_8TiledMMAINSA_8MMA_AtomIJNSA_23SM100_MMA_TF32_2x1SM_SSISL_SL_fLi128ELi128ELNSA_4UMMA5MajorE0ELSQ_0ELNSP_7ScaleInE0ELSR_0EEEEEENSA_6LayoutINSB_IJSE_SE_SE_EEENSB_IJNSC_ILi0EEESW_SW_EEEEENSB_IJNSA_10UnderscoreESZ_SZ_EEEEENS7_6detail27Sm100ImplicitGemmTileTraitsINSA_25SM100_TMA_2SM_LOAD_IM2COLENSA_14ComposedLayoutINSA_7SwizzleILi3ELi4ELi3EEENSA_18smem_ptr_flag_bitsILi32EEENSU_INSB_IJNSC_ILi8EEESI_EEENSB_IJSI_SE_EEEEEEEvEENS13_INSA_18SM100_TMA_2SM_LOADES1E_vEEEENS_8epilogue10collective18CollectiveEpilogueINS1J_23Sm100TmaWarpSpecializedILi4ELi2ELi16ELb1ELb0EEEJNSB_IJNSC_ILi64EEESH_SJ_EEENSB_IJNSU_IS1O_SE_EENSU_INSB_IJNSC_ILi16EEESD_EEENSB_IJSE_S1O_EEEEEEEESL_NSB_IJNSB_IJlllEEESE_SW_EEESL_S1X_NS1J_6fusion15FusionCallbacksIS1N_NS1Y_17LinearCombinationISL_fSL_fLNS_15FloatRoundStyleE2EEES1P_S1V_JEEENSA_5SM1004TMEM4LOAD26SM100_TMEM_LOAD_32dp32b16xENSA_20SM90_TMA_LOAD_IM2COLENS15_INS16_ILi2ELi4ELi3EEES19_NSU_INSB_IJS1A_S1R_EEENSB_IJS1R_SE_EEEEEEENSA_39AutoVectorizingCopyWithAssumedAlignmentILi128EEENSA_21SM90_TMA_STORE_IM2COLES2D_S2F_S2F_EEEvvEEEEvNT_6ParamsE --------------------------
	.section	.nv.constant0._ZN7cutlass13device_kernelINS_4conv6kernel13ConvUniversalINS1_16ConvProblemShapeILNS1_8OperatorE0ELi2EEENS1_10collective14CollectiveConvINS1_47MainloopSm100TmaUmmaWarpSpecializedImplicitGemmILS5_0ELi12ELi2ELi1ELi2EN4cute5tupleIJNSA_1CILi2EEENSC_ILi1EEESE_EEEEENSB_IJNSC_ILi128EEESH_NSB_IJNSC_ILi32EEEEEEEEENS_10tfloat32_tESL_NSA_8TiledMMAINSA_8MMA_AtomIJNSA_23SM100_MMA_TF32_2x1SM_SSISL_SL_fLi128ELi128ELNSA_4UMMA5MajorE0ELSQ_0ELNSP_7ScaleInE0ELSR_0EEEEEENSA_6LayoutINSB_IJSE_SE_SE_EEENSB_IJNSC_ILi0EEESW_SW_EEEEENSB_IJNSA_10UnderscoreESZ_SZ_EEEEENS7_6detail27Sm100ImplicitGemmTileTraitsINSA_25SM100_TMA_2SM_LOAD_IM2COLENSA_14ComposedLayoutINSA_7SwizzleILi3ELi4ELi3EEENSA_18smem_ptr_flag_bitsILi32EEENSU_INSB_IJNSC_ILi8EEESI_EEENSB_IJSI_SE_EEEEEEEvEENS13_INSA_18SM100_TMA_2SM_LOADES1E_vEEEENS_8epilogue10collective18CollectiveEpilogueINS1J_23Sm100TmaWarpSpecializedILi4ELi2ELi16ELb1ELb0EEEJNSB_IJNSC_ILi64EEESH_SJ_EEENSB_IJNSU_IS1O_SE_EENSU_INSB_IJNSC_ILi16EEESD_EEENSB_IJSE_S1O_EEEEEEEESL_NSB_IJNSB_IJlllEEESE_SW_EEESL_S1X_NS1J_6fusion15FusionCallbacksIS1N_NS1Y_17LinearCombinationISL_fSL_fLNS_15FloatRoundStyleE2EEES1P_S1V_JEEENSA_5SM1004TMEM4LOAD26SM100_TMEM_LOAD_32dp32b16xENSA_20SM90_TMA_LOAD_IM2COLENS15_INS16_ILi2ELi4ELi3EEES19_NSU_INSB_IJS1A_S1R_EEENSB_IJS1R_SE_EEEEEEENSA_39AutoVectorizingCopyWithAssumedAlignmentILi128EEENSA_21SM90_TMA_STORE_IM2COLES2D_S2F_S2F_EEEvvEEEEvNT_6ParamsE,"a",@progbits
	.sectionflags	@""
	.align	4
.nv.constant0._ZN7cutlass13device_kernelINS_4conv6kernel13ConvUniversalINS1_16ConvProblemShapeILNS1_8OperatorE0ELi2EEENS1_10collective14CollectiveConvINS1_47MainloopSm100TmaUmmaWarpSpecializedImplicitGemmILS5_0ELi12ELi2ELi1ELi2EN4cute5tupleIJNSA_1CILi2EEENSC_ILi1EEESE_EEEEENSB_IJNSC_ILi128EEESH_NSB_IJNSC_ILi32EEEEEEEEENS_10tfloat32_tESL_NSA_8TiledMMAINSA_8MMA_AtomIJNSA_23SM100_MMA_TF32_2x1SM_SSISL_SL_fLi128ELi128ELNSA_4UMMA5MajorE0ELSQ_0ELNSP_7ScaleInE0ELSR_0EEEEEENSA_6LayoutINSB_IJSE_SE_SE_EEENSB_IJNSC_ILi0EEESW_SW_EEEEENSB_IJNSA_10UnderscoreESZ_SZ_EEEEENS7_6detail27Sm100ImplicitGemmTileTraitsINSA_25SM100_TMA_2SM_LOAD_IM2COLENSA_14ComposedLayoutINSA_7SwizzleILi3ELi4ELi3EEENSA_18smem_ptr_flag_bitsILi32EEENSU_INSB_IJNSC_ILi8EEESI_EEENSB_IJSI_SE_EEEEEEEvEENS13_INSA_18SM100_TMA_2SM_LOADES1E_vEEEENS_8epilogue10collective18CollectiveEpilogueINS1J_23Sm100TmaWarpSpecializedILi4ELi2ELi16ELb1ELb0EEEJNSB_IJNSC_ILi64EEESH_SJ_EEENSB_IJNSU_IS1O_SE_EENSU_INSB_IJNSC_ILi16EEESD_EEENSB_IJSE_S1O_EEEEEEEESL_NSB_IJNSB_IJlllEEESE_SW_EEESL_S1X_NS1J_6fusion15FusionCallbacksIS1N_NS1Y_17LinearCombinationISL_fSL_fLNS_15FloatRoundStyleE2EEES1P_S1V_JEEENSA_5SM1004TMEM4LOAD26SM100_TMEM_LOAD_32dp32b16xENSA_20SM90_TMA_LOAD_IM2COLENS15_INS16_ILi2ELi4ELi3EEES19_NSU_INSB_IJS1A_S1R_EEENSB_IJS1R_SE_EEEEEEENSA_39AutoVectorizingCopyWithAssumedAlignmentILi128EEENSA_21SM90_TMA_STORE_IM2COLES2D_S2F_S2F_EEEvvEEEEvNT_6ParamsE:
	.zero		2944


//--------------------- SYMBOLS --------------------------

	.type		.nv.reservedSmem.offset0,@object
	.size		.nv.reservedSmem.offset0,0x4
	.type		.nv.reservedSmem.cap,@object
	.size		.nv.reservedSmem.cap,0x4
	.type		__assertfail,@function
